//
// Generated by NVIDIA NVVM Compiler
//
// Compiler Build ID: CL-36424714
// Cuda compilation tools, release 13.0, V13.0.88
// Based on NVVM 20.0.0
//

.version 9.0
.target sm_100
.address_size 64

	// .globl	_Z13im2col_kernelPfS_mmmmmmm

.visible .entry _Z13im2col_kernelPfS_mmmmmmm(
	.param .u64 .ptr .align 1 _Z13im2col_kernelPfS_mmmmmmm_param_0,
	.param .u64 .ptr .align 1 _Z13im2col_kernelPfS_mmmmmmm_param_1,
	.param .u64 _Z13im2col_kernelPfS_mmmmmmm_param_2,
	.param .u64 _Z13im2col_kernelPfS_mmmmmmm_param_3,
	.param .u64 _Z13im2col_kernelPfS_mmmmmmm_param_4,
	.param .u64 _Z13im2col_kernelPfS_mmmmmmm_param_5,
	.param .u64 _Z13im2col_kernelPfS_mmmmmmm_param_6,
	.param .u64 _Z13im2col_kernelPfS_mmmmmmm_param_7,
	.param .u64 _Z13im2col_kernelPfS_mmmmmmm_param_8
)
{
	.reg .pred 	%p<17>;
	.reg .b32 	%r<54>;
	.reg .b32 	%f<8>;
	.reg .b64 	%rd<93>;

	ld.param.u64 	%rd31, [_Z13im2col_kernelPfS_mmmmmmm_param_0];
	ld.param.u64 	%rd32, [_Z13im2col_kernelPfS_mmmmmmm_param_1];
	ld.param.u64 	%rd24, [_Z13im2col_kernelPfS_mmmmmmm_param_2];
	ld.param.u64 	%rd25, [_Z13im2col_kernelPfS_mmmmmmm_param_3];
	ld.param.u64 	%rd26, [_Z13im2col_kernelPfS_mmmmmmm_param_4];
	ld.param.u64 	%rd28, [_Z13im2col_kernelPfS_mmmmmmm_param_6];
	ld.param.u64 	%rd29, [_Z13im2col_kernelPfS_mmmmmmm_param_7];
	cvta.to.global.u64 	%rd1, %rd32;
	cvta.to.global.u64 	%rd2, %rd31;
	sub.s64 	%rd3, %rd26, %rd24;
	or.b64  	%rd33, %rd3, %rd28;
	and.b64  	%rd34, %rd33, -4294967296;
	setp.ne.s64 	%p1, %rd34, 0;
	@%p1 bra 	$L__BB0_2;
	cvt.u32.u64 	%r16, %rd28;
	cvt.u32.u64 	%r17, %rd3;
	div.u32 	%r18, %r17, %r16;
	cvt.u64.u32 	%rd88, %r18;
	bra.uni 	$L__BB0_3;
$L__BB0_2:
	div.u64 	%rd88, %rd3, %rd28;
$L__BB0_3:
	ld.param.u64 	%rd83, [_Z13im2col_kernelPfS_mmmmmmm_param_5];
	cvt.u32.u64 	%r19, %rd88;
	add.s32 	%r1, %r19, 1;
	sub.s64 	%rd7, %rd83, %rd25;
	or.b64  	%rd35, %rd7, %rd28;
	and.b64  	%rd36, %rd35, -4294967296;
	setp.ne.s64 	%p2, %rd36, 0;
	@%p2 bra 	$L__BB0_5;
	cvt.u32.u64 	%r20, %rd28;
	cvt.u32.u64 	%r21, %rd7;
	div.u32 	%r22, %r21, %r20;
	cvt.u64.u32 	%rd89, %r22;
	bra.uni 	$L__BB0_6;
$L__BB0_5:
	div.u64 	%rd89, %rd7, %rd28;
$L__BB0_6:
	cvt.u32.u64 	%r23, %rd89;
	add.s32 	%r2, %r23, 1;
	mov.u32 	%r24, %ntid.x;
	mov.u32 	%r25, %ctaid.x;
	mov.u32 	%r26, %tid.x;
	mad.lo.s32 	%r27, %r24, %r25, %r26;
	mad.lo.s32 	%r3, %r1, %r23, %r1;
	div.s32 	%r28, %r27, %r3;
	mul.lo.s32 	%r29, %r28, %r3;
	sub.s32 	%r4, %r27, %r29;
	setp.lt.s32 	%p3, %r3, 0;
	cvt.s64.s32 	%rd11, %r28;
	setp.le.u64 	%p4, %rd29, %rd11;
	or.pred  	%p5, %p3, %p4;
	@%p5 bra 	$L__BB0_20;
	ld.param.u64 	%rd85, [_Z13im2col_kernelPfS_mmmmmmm_param_8];
	rem.s32 	%r30, %r4, %r2;
	cvt.u32.u64 	%r5, %rd28;
	mul.lo.s32 	%r6, %r30, %r5;
	setp.eq.s64 	%p6, %rd85, 0;
	@%p6 bra 	$L__BB0_20;
	ld.param.u64 	%rd86, [_Z13im2col_kernelPfS_mmmmmmm_param_8];
	setp.eq.s64 	%p7, %rd24, 0;
	mul.lo.s64 	%rd12, %rd86, %rd11;
	cvt.s64.s32 	%rd37, %r1;
	cvt.s64.s32 	%rd38, %r2;
	mul.lo.s64 	%rd39, %rd25, %rd24;
	mul.lo.s64 	%rd40, %rd39, %rd37;
	mul.lo.s64 	%rd41, %rd40, %rd38;
	cvt.s64.s32 	%rd42, %r4;
	mad.lo.s64 	%rd13, %rd41, %rd12, %rd42;
	setp.eq.s64 	%p8, %rd25, 0;
	or.pred  	%p9, %p7, %p8;
	@%p9 bra 	$L__BB0_20;
	and.b64  	%rd14, %rd25, 3;
	div.s32 	%r31, %r4, %r2;
	mul.lo.s32 	%r7, %r31, %r5;
	mov.b64 	%rd90, 0;
	cvt.u32.u64 	%r34, %rd24;
$L__BB0_10:
	mov.b64 	%rd91, 0;
$L__BB0_11:
	ld.param.u64 	%rd84, [_Z13im2col_kernelPfS_mmmmmmm_param_5];
	setp.lt.u64 	%p10, %rd25, 4;
	cvt.u32.u64 	%r33, %rd91;
	cvt.u32.u64 	%r35, %rd90;
	mad.lo.s32 	%r36, %r35, %r34, %r33;
	cvt.u32.u64 	%r37, %rd25;
	mul.lo.s32 	%r8, %r36, %r37;
	add.s32 	%r38, %r7, %r33;
	cvt.s64.s32 	%rd45, %r38;
	add.s64 	%rd46, %rd90, %rd12;
	mad.lo.s64 	%rd47, %rd46, %rd26, %rd45;
	mul.lo.s64 	%rd17, %rd47, %rd84;
	mov.b32 	%r53, 0;
	@%p10 bra 	$L__BB0_14;
	and.b64  	%rd92, %rd25, -4;
	mov.b32 	%r53, 0;
	mov.u32 	%r51, %r6;
$L__BB0_13:
	add.s32 	%r40, %r53, %r8;
	cvt.s64.s32 	%rd48, %r51;
	add.s64 	%rd49, %rd17, %rd48;
	shl.b64 	%rd50, %rd49, 2;
	add.s64 	%rd51, %rd2, %rd50;
	ld.global.f32 	%f1, [%rd51];
	mul.lo.s32 	%r41, %r40, %r3;
	cvt.s64.s32 	%rd52, %r41;
	add.s64 	%rd53, %rd13, %rd52;
	shl.b64 	%rd54, %rd53, 2;
	add.s64 	%rd55, %rd1, %rd54;
	st.global.f32 	[%rd55], %f1;
	ld.global.f32 	%f2, [%rd51+4];
	add.s32 	%r42, %r41, %r3;
	cvt.s64.s32 	%rd56, %r42;
	add.s64 	%rd57, %rd13, %rd56;
	shl.b64 	%rd58, %rd57, 2;
	add.s64 	%rd59, %rd1, %rd58;
	st.global.f32 	[%rd59], %f2;
	add.s32 	%r43, %r40, 2;
	ld.global.f32 	%f3, [%rd51+8];
	mul.lo.s32 	%r44, %r43, %r3;
	cvt.s64.s32 	%rd60, %r44;
	add.s64 	%rd61, %rd13, %rd60;
	shl.b64 	%rd62, %rd61, 2;
	add.s64 	%rd63, %rd1, %rd62;
	st.global.f32 	[%rd63], %f3;
	add.s32 	%r45, %r40, 3;
	ld.global.f32 	%f4, [%rd51+12];
	mul.lo.s32 	%r46, %r45, %r3;
	cvt.s64.s32 	%rd64, %r46;
	add.s64 	%rd65, %rd13, %rd64;
	shl.b64 	%rd66, %rd65, 2;
	add.s64 	%rd67, %rd1, %rd66;
	st.global.f32 	[%rd67], %f4;
	add.s32 	%r53, %r53, 4;
	add.s32 	%r51, %r51, 4;
	add.s64 	%rd92, %rd92, -4;
	setp.ne.s64 	%p11, %rd92, 0;
	@%p11 bra 	$L__BB0_13;
$L__BB0_14:
	setp.eq.s64 	%p12, %rd14, 0;
	@%p12 bra 	$L__BB0_18;
	setp.eq.s64 	%p13, %rd14, 1;
	add.s32 	%r14, %r53, %r8;
	add.s32 	%r47, %r53, %r6;
	cvt.s64.s32 	%rd68, %r47;
	add.s64 	%rd69, %rd17, %rd68;
	shl.b64 	%rd70, %rd69, 2;
	add.s64 	%rd21, %rd2, %rd70;
	ld.global.f32 	%f5, [%rd21];
	mul.lo.s32 	%r15, %r14, %r3;
	cvt.s64.s32 	%rd71, %r15;
	add.s64 	%rd72, %rd13, %rd71;
	shl.b64 	%rd73, %rd72, 2;
	add.s64 	%rd74, %rd1, %rd73;
	st.global.f32 	[%rd74], %f5;
	@%p13 bra 	$L__BB0_18;
	setp.eq.s64 	%p14, %rd14, 2;
	ld.global.f32 	%f6, [%rd21+4];
	add.s32 	%r48, %r15, %r3;
	cvt.s64.s32 	%rd75, %r48;
	add.s64 	%rd76, %rd13, %rd75;
	shl.b64 	%rd77, %rd76, 2;
	add.s64 	%rd78, %rd1, %rd77;
	st.global.f32 	[%rd78], %f6;
	@%p14 bra 	$L__BB0_18;
	add.s32 	%r49, %r14, 2;
	ld.global.f32 	%f7, [%rd21+8];
	mul.lo.s32 	%r50, %r49, %r3;
	cvt.s64.s32 	%rd79, %r50;
	add.s64 	%rd80, %rd13, %rd79;
	shl.b64 	%rd81, %rd80, 2;
	add.s64 	%rd82, %rd1, %rd81;
	st.global.f32 	[%rd82], %f7;
$L__BB0_18:
	add.s64 	%rd91, %rd91, 1;
	setp.gt.u64 	%p15, %rd24, %rd91;
	@%p15 bra 	$L__BB0_11;
	ld.param.u64 	%rd87, [_Z13im2col_kernelPfS_mmmmmmm_param_8];
	add.s64 	%rd90, %rd90, 1;
	setp.gt.u64 	%p16, %rd87, %rd90;
	@%p16 bra 	$L__BB0_10;
$L__BB0_20:
	ret;

}


// ===== COMPILED SASS (sm_100) =====

	.target	sm_100

	.elftype	@"ET_EXEC"


//--------------------- .note.nv.tkinfo           --------------------------
	.section	.note.nv.tkinfo,"",@"SHT_NOTE"
	.sectionflags	@"SHF_NOTE_NV_TKINFO"
	.tkinfo
        /*0018*/ 	.word	0x00000002
        /*0030*/ 	.string	""
        /*0030*/ 	.string	"ptxas"
        /*0030*/ 	.string	"Cuda compilation tools, release 13.0, V13.0.88"
        /*0030*/ 	.string	"Build cuda_13.0.r13.0/compiler.36424714_0"
        /*0030*/ 	.string	"-arch sm_100 -m 64 "



//--------------------- .note.nv.cuinfo           --------------------------
	.section	.note.nv.cuinfo,"",@"SHT_NOTE"
	.sectionflags	@"SHF_NOTE_NV_CUINFO"
        /*0018*/ 	.short	0x0002
        /*001a*/ 	.short	0x0064
        /*001c*/ 	.short	0x0082
	.zero		2


//--------------------- .nv.info                  --------------------------
	.section	.nv.info,"",@"SHT_CUDA_INFO"
	.align	4


	//----- nvinfo : EIATTR_REGCOUNT
	.align		4
        /*0000*/ 	.byte	0x04, 0x2f
        /*0002*/ 	.short	(.L_1 - .L_0)
	.align		4
.L_0:
        /*0004*/ 	.word	index@(_Z13im2col_kernelPfS_mmmmmmm)
        /*0008*/ 	.word	0x0000001e


	//----- nvinfo : EIATTR_FRAME_SIZE
	.align		4
.L_1:
        /*000c*/ 	.byte	0x04, 0x11
        /*000e*/ 	.short	(.L_3 - .L_2)
	.align		4
.L_2:
        /*0010*/ 	.word	index@($__internal_0_$__cuda_sm20_div_u64)
        /*0014*/ 	.word	0x00000000


	//----- nvinfo : EIATTR_FRAME_SIZE
	.align		4
.L_3:
        /*0018*/ 	.byte	0x04, 0x11
        /*001a*/ 	.short	(.L_5 - .L_4)
	.align		4
.L_4:
        /*001c*/ 	.word	index@(_Z13im2col_kernelPfS_mmmmmmm)
        /*0020*/ 	.word	0x00000000


	//----- nvinfo : EIATTR_MIN_STACK_SIZE
	.align		4
.L_5:
        /*0024*/ 	.byte	0x04, 0x12
        /*0026*/ 	.short	(.L_7 - .L_6)
	.align		4
.L_6:
        /*0028*/ 	.word	index@(_Z13im2col_kernelPfS_mmmmmmm)
        /*002c*/ 	.word	0x00000000
.L_7:


//--------------------- .nv.compat                --------------------------
	.section	.nv.compat,"",@"SHT_CUDA_COMPAT_INFO"
	.align	4
        /*0000*/ 	.byte	0x02, 0x09, 0x00, 0x00, 0x02, 0x02, 0x01, 0x00, 0x02, 0x05, 0x05, 0x00, 0x03, 0x07, 0x01, 0x01
        /*0010*/ 	.byte	0x02, 0x03, 0x00, 0x00, 0x02, 0x06, 0x01, 0x00, 0x04, 0x0b, 0x08, 0x00, 0x09, 0x00, 0x00, 0x00
        /*0020*/ 	.byte	0x00, 0x00, 0x00, 0x00


//--------------------- .nv.info._Z13im2col_kernelPfS_mmmmmmm --------------------------
	.section	.nv.info._Z13im2col_kernelPfS_mmmmmmm,"",@"SHT_CUDA_INFO"
	.sectionflags	@""
	.align	4


	//----- nvinfo : EIATTR_CUDA_API_VERSION
	.align		4
        /*0000*/ 	.byte	0x04, 0x37
        /*0002*/ 	.short	(.L_9 - .L_8)
.L_8:
        /*0004*/ 	.word	0x00000082


	//----- nvinfo : EIATTR_KPARAM_INFO
	.align		4
.L_9:
        /*0008*/ 	.byte	0x04, 0x17
        /*000a*/ 	.short	(.L_11 - .L_10)
.L_10:
        /*000c*/ 	.word	0x00000000
        /*0010*/ 	.short	0x0008
        /*0012*/ 	.short	0x0040
        /*0014*/ 	.byte	0x00, 0xf0, 0x21, 0x00


	//----- nvinfo : EIATTR_KPARAM_INFO
	.align		4
.L_11:
        /*0018*/ 	.byte	0x04, 0x17
        /*001a*/ 	.short	(.L_13 - .L_12)
.L_12:
        /*001c*/ 	.word	0x00000000
        /*0020*/ 	.short	0x0007
        /*0022*/ 	.short	0x0038
        /*0024*/ 	.byte	0x00, 0xf0, 0x21, 0x00


	//----- nvinfo : EIATTR_KPARAM_INFO
	.align		4
.L_13:
        /*0028*/ 	.byte	0x04, 0x17
        /*002a*/ 	.short	(.L_15 - .L_14)
.L_14:
        /*002c*/ 	.word	0x00000000
        /*0030*/ 	.short	0x0006
        /*0032*/ 	.short	0x0030
        /*0034*/ 	.byte	0x00, 0xf0, 0x21, 0x00


	//----- nvinfo : EIATTR_KPARAM_INFO
	.align		4
.L_15:
        /*0038*/ 	.byte	0x04, 0x17
        /*003a*/ 	.short	(.L_17 - .L_16)
.L_16:
        /*003c*/ 	.word	0x00000000
        /*0040*/ 	.short	0x0005
        /*0042*/ 	.short	0x0028
        /*0044*/ 	.byte	0x00, 0xf0, 0x21, 0x00


	//----- nvinfo : EIATTR_KPARAM_INFO
	.align		4
.L_17:
        /*0048*/ 	.byte	0x04, 0x17
        /*004a*/ 	.short	(.L_19 - .L_18)
.L_18:
        /*004c*/ 	.word	0x00000000
        /*0050*/ 	.short	0x0004
        /*0052*/ 	.short	0x0020
        /*0054*/ 	.byte	0x00, 0xf0, 0x21, 0x00


	//----- nvinfo : EIATTR_KPARAM_INFO
	.align		4
.L_19:
        /*0058*/ 	.byte	0x04, 0x17
        /*005a*/ 	.short	(.L_21 - .L_20)
.L_20:
        /*005c*/ 	.word	0x00000000
        /*0060*/ 	.short	0x0003
        /*0062*/ 	.short	0x0018
        /*0064*/ 	.byte	0x00, 0xf0, 0x21, 0x00


	//----- nvinfo : EIATTR_KPARAM_INFO
	.align		4
.L_21:
        /*0068*/ 	.byte	0x04, 0x17
        /*006a*/ 	.short	(.L_23 - .L_22)
.L_22:
        /*006c*/ 	.word	0x00000000
        /*0070*/ 	.short	0x0002
        /*0072*/ 	.short	0x0010
        /*0074*/ 	.byte	0x00, 0xf0, 0x21, 0x00


	//----- nvinfo : EIATTR_KPARAM_INFO
	.align		4
.L_23:
        /*0078*/ 	.byte	0x04, 0x17
        /*007a*/ 	.short	(.L_25 - .L_24)
.L_24:
        /*007c*/ 	.word	0x00000000
        /*0080*/ 	.short	0x0001
        /*0082*/ 	.short	0x0008
        /*0084*/ 	.byte	0x00, 0xf5, 0x21, 0x00


	//----- nvinfo : EIATTR_KPARAM_INFO
	.align		4
.L_25:
        /*0088*/ 	.byte	0x04, 0x17
        /*008a*/ 	.short	(.L_27 - .L_26)
.L_26:
        /*008c*/ 	.word	0x00000000
        /*0090*/ 	.short	0x0000
        /*0092*/ 	.short	0x0000
        /*0094*/ 	.byte	0x00, 0xf5, 0x21, 0x00


	//----- nvinfo : EIATTR_SPARSE_MMA_MASK
	.align		4
.L_27:
        /*0098*/ 	.byte	0x03, 0x50
        /*009a*/ 	.short	0x0000


	//----- nvinfo : EIATTR_MAXREG_COUNT
	.align		4
        /*009c*/ 	.byte	0x03, 0x1b
        /*009e*/ 	.short	0x00ff


	//----- nvinfo : EIATTR_MERCURY_ISA_VERSION
	.align		4
        /*00a0*/ 	.byte	0x03, 0x5f
        /*00a2*/ 	.short	0x0101


	//----- nvinfo : EIATTR_VRC_CTA_INIT_COUNT
	.align		4
        /*00a4*/ 	.byte	0x02, 0x4a
	.zero		1
	.zero		1


	//----- nvinfo : EIATTR_EXIT_INSTR_OFFSETS
	.align		4
        /*00a8*/ 	.byte	0x04, 0x1c
        /*00aa*/ 	.short	(.L_29 - .L_28)


	//   ....[0]....
.L_28:
        /*00ac*/ 	.word	0x00000680


	//   ....[1]....
        /*00b0*/ 	.word	0x000008a0


	//   ....[2]....
        /*00b4*/ 	.word	0x000009d0


	//   ....[3]....
        /*00b8*/ 	.word	0x000022e0


	//----- nvinfo : EIATTR_CRS_STACK_SIZE
	.align		4
.L_29:
        /*00bc*/ 	.byte	0x04, 0x1e
        /*00be*/ 	.short	(.L_31 - .L_30)
.L_30:
        /*00c0*/ 	.word	0x00000000


	//----- nvinfo : EIATTR_CBANK_PARAM_SIZE
	.align		4
.L_31:
        /*00c4*/ 	.byte	0x03, 0x19
        /*00c6*/ 	.short	0x0048


	//----- nvinfo : EIATTR_PARAM_CBANK
	.align		4
        /*00c8*/ 	.byte	0x04, 0x0a
        /*00ca*/ 	.short	(.L_33 - .L_32)
	.align		4
.L_32:
        /*00cc*/ 	.word	index@(.nv.constant0._Z13im2col_kernelPfS_mmmmmmm)
        /*00d0*/ 	.short	0x0380
        /*00d2*/ 	.short	0x0048


	//----- nvinfo : EIATTR_SW_WAR
	.align		4
.L_33:
        /*00d4*/ 	.byte	0x04, 0x36
        /*00d6*/ 	.short	(.L_35 - .L_34)
.L_34:
        /*00d8*/ 	.word	0x00000008
.L_35:


//--------------------- .nv.callgraph             --------------------------
	.section	.nv.callgraph,"",@"SHT_CUDA_CALLGRAPH"
	.align	4
	.sectionentsize	8
	.align		4
        /*0000*/ 	.word	0x00000000
	.align		4
        /*0004*/ 	.word	0xffffffff
	.align		4
        /*0008*/ 	.word	0x00000000
	.align		4
        /*000c*/ 	.word	0xfffffffe
	.align		4
        /*0010*/ 	.word	0x00000000
	.align		4
        /*0014*/ 	.word	0xfffffffd
	.align		4
        /*0018*/ 	.word	0x00000000
	.align		4
        /*001c*/ 	.word	0xfffffffc


//--------------------- .text._Z13im2col_kernelPfS_mmmmmmm --------------------------
	.section	.text._Z13im2col_kernelPfS_mmmmmmm,"ax",@progbits
	.align	128
        .global         _Z13im2col_kernelPfS_mmmmmmm
        .type           _Z13im2col_kernelPfS_mmmmmmm,@function
        .size           _Z13im2col_kernelPfS_mmmmmmm,(.L_x_13 - _Z13im2col_kernelPfS_mmmmmmm)
        .other          _Z13im2col_kernelPfS_mmmmmmm,@"STO_CUDA_ENTRY STV_DEFAULT"
_Z13im2col_kernelPfS_mmmmmmm:
.text._Z13im2col_kernelPfS_mmmmmmm:
[----:B------:R-:W-:Y:S01]  /*0000*/  LDC R1, c[0x0][0x37c] ;  /* 0x0000df00ff017b82 */ /* 0x000fe20000000800 */
[----:B------:R-:W0:Y:S01]  /*0010*/  LDCU.64 UR4, c[0x0][0x3a0] ;  /* 0x00007400ff0477ac */ /* 0x000e220008000a00 */
[----:B------:R-:W0:Y:S01]  /*0020*/  LDCU.64 UR8, c[0x0][0x390] ;  /* 0x00007200ff0877ac */ /* 0x000e220008000a00 */
[----:B------:R-:W1:Y:S01]  /*0030*/  LDCU UR6, c[0x0][0x3b4] ;  /* 0x00007680ff0677ac */ /* 0x000e620008000800 */
[----:B------:R-:W2:Y:S01]  /*0040*/  LDCU.64 UR24, c[0x0][0x358] ;  /* 0x00006b00ff1877ac */ /* 0x000ea20008000a00 */
[----:B0-----:R-:W-:-:S04]  /*0050*/  UIADD3 UR7, UP0, UPT, UR4, -UR8, URZ ;  /* 0x8000000804077290 */ /* 0x001fc8000ff1e0ff */
[----:B------:R-:W-:Y:S01]  /*0060*/  UIADD3.X UR8, UPT, UPT, UR5, ~UR9, URZ, UP0, !UPT ;  /* 0x8000000905087290 */ /* 0x000fe200087fe4ff */
[----:B------:R-:W0:Y:S03]  /*0070*/  LDCU.64 UR4, c[0x0][0x3b0] ;  /* 0x00007600ff0477ac */ /* 0x000e260008000a00 */
[----:B-1----:R-:W-:-:S04]  /*0080*/  ULOP3.LUT UR6, UR8, UR6, URZ, 0xfc, !UPT ;  /* 0x0000000608067292 */ /* 0x002fc8000f8efcff */
[----:B------:R-:W-:-:S09]  /*0090*/  UISETP.NE.U32.AND UP0, UPT, UR6, URZ, UPT ;  /* 0x000000ff0600728c */ /* 0x000fd2000bf05070 */
[----:B--2---:R-:W-:Y:S05]  /*00a0*/  BRA.U UP0, `(.L_x_0) ;  /* 0x0000000100507547 */ /* 0x004fea000b800000 */
[----:B------:R-:W1:Y:S02]  /*00b0*/  LDC R5, c[0x0][0x3b0] ;  /* 0x0000ec00ff057b82 */ /* 0x000e640000000800 */
[----:B-1----:R-:W1:Y:S01]  /*00c0*/  I2F.U32.RP R0, R5 ;  /* 0x0000000500007306 */ /* 0x002e620000209000 */
[----:B------:R-:W-:-:S07]  /*00d0*/  ISETP.NE.U32.AND P2, PT, R5, RZ, PT ;  /* 0x000000ff0500720c */ /* 0x000fce0003f45070 */
[----:B-1----:R-:W1:Y:S02]  /*00e0*/  MUFU.RCP R0, R0 ;  /* 0x0000000000007308 */ /* 0x002e640000001000 */
[----:B-1----:R-:W-:-:S06]  /*00f0*/  VIADD R2, R0, 0xffffffe ;  /* 0x0ffffffe00027836 */ /* 0x002fcc0000000000 */
[----:B------:R1:W2:Y:S02]  /*0100*/  F2I.FTZ.U32.TRUNC.NTZ R3, R2 ;  /* 0x0000000200037305 */ /* 0x0002a4000021f000 */
[----:B-1----:R-:W-:Y:S02]  /*0110*/  IMAD.MOV.U32 R2, RZ, RZ, RZ ;  /* 0x000000ffff027224 */ /* 0x002fe400078e00ff */
[----:B--2---:R-:W-:-:S04]  /*0120*/  IMAD.MOV R4, RZ, RZ, -R3 ;  /* 0x000000ffff047224 */ /* 0x004fc800078e0a03 */
[----:B------:R-:W-:-:S04]  /*0130*/  IMAD R7, R4, R5, RZ ;  /* 0x0000000504077224 */ /* 0x000fc800078e02ff */
[----:B------:R-:W-:-:S06]  /*0140*/  IMAD.HI.U32 R3, R3, R7, R2 ;  /* 0x0000000703037227 */ /* 0x000fcc00078e0002 */
[----:B------:R-:W-:-:S04]  /*0150*/  IMAD.HI.U32 R3, R3, UR7, RZ ;  /* 0x0000000703037c27 */ /* 0x000fc8000f8e00ff */
[----:B------:R-:W-:-:S04]  /*0160*/  IMAD.MOV R4, RZ, RZ, -R3 ;  /* 0x000000ffff047224 */ /* 0x000fc800078e0a03 */
[----:B------:R-:W-:-:S05]  /*0170*/  IMAD R4, R5, R4, UR7 ;  /* 0x0000000705047e24 */ /* 0x000fca000f8e0204 */
[----:B------:R-:W-:-:S13]  /*0180*/  ISETP.GE.U32.AND P0, PT, R4, R5, PT ;  /* 0x000000050400720c */ /* 0x000fda0003f06070 */
[----:B------:R-:W-:Y:S02]  /*0190*/  @P0 IMAD.IADD R4, R4, 0x1, -R5 ;  /* 0x0000000104040824 */ /* 0x000fe400078e0a05 */
[----:B------:R-:W-:-:S03]  /*01a0*/  @P0 VIADD R3, R3, 0x1 ;  /* 0x0000000103030836 */ /* 0x000fc60000000000 */
[----:B------:R-:W-:-:S13]  /*01b0*/  ISETP.GE.U32.AND P1, PT, R4, R5, PT ;  /* 0x000000050400720c */ /* 0x000fda0003f26070 */
[----:B------:R-:W-:Y:S01]  /*01c0*/  @P1 VIADD R3, R3, 0x1 ;  /* 0x0000000103031836 */ /* 0x000fe20000000000 */
[----:B------:R-:W-:Y:S01]  /*01d0*/  @!P2 LOP3.LUT R3, RZ, R5, RZ, 0x33, !PT ;  /* 0x00000005ff03a212 */ /* 0x000fe200078e33ff */
[----:B------:R-:W-:Y:S06]  /*01e0*/  BRA `(.L_x_1) ;  /* 0x0000000000107947 */ /* 0x000fec0003800000 */
.L_x_0:
[----:B------:R-:W-:Y:S01]  /*01f0*/  IMAD.U32 R3, RZ, RZ, UR7 ;  /* 0x00000007ff037e24 */ /* 0x000fe2000f8e00ff */
[----:B------:R-:W-:Y:S01]  /*0200*/  MOV R0, 0x230 ;  /* 0x0000023000007802 */ /* 0x000fe20000000f00 */
[----:B------:R-:W-:-:S07]  /*0210*/  IMAD.U32 R4, RZ, RZ, UR8 ;  /* 0x00000008ff047e24 */ /* 0x000fce000f8e00ff */
[----:B0-----:R-:W-:Y:S05]  /*0220*/  CALL.REL.NOINC `($__internal_0_$__cuda_sm20_div_u64) ;  /* 0x0000002000307944 */ /* 0x001fea0003c00000 */
.L_x_1:
[----:B------:R-:W1:Y:S01]  /*0230*/  LDC.64 R6, c[0x0][0x3a8] ;  /* 0x0000ea00ff067b82 */ /* 0x000e620000000a00 */
[----:B------:R-:W2:Y:S01]  /*0240*/  LDCU UR6, c[0x0][0x3b4] ;  /* 0x00007680ff0677ac */ /* 0x000ea20008000800 */
[----:B------:R-:W-:-:S06]  /*0250*/  VIADD R2, R3, 0x1 ;  /* 0x0000000103027836 */ /* 0x000fcc0000000000 */
[----:B------:R-:W1:Y:S02]  /*0260*/  LDC.64 R4, c[0x0][0x398] ;  /* 0x0000e600ff047b82 */ /* 0x000e640000000a00 */
[----:B-1----:R-:W-:-:S05]  /*0270*/  IADD3 R6, P0, PT, R6, -R4, RZ ;  /* 0x8000000406067210 */ /* 0x002fca0007f1e0ff */
[----:B------:R-:W-:-:S05]  /*0280*/  IMAD.X R4, R7, 0x1, ~R5, P0 ;  /* 0x0000000107047824 */ /* 0x000fca00000e0e05 */
[----:B--2---:R-:W-:-:S04]  /*0290*/  LOP3.LUT R0, R4, UR6, RZ, 0xfc, !PT ;  /* 0x0000000604007c12 */ /* 0x004fc8000f8efcff */
[----:B------:R-:W-:-:S13]  /*02a0*/  ISETP.NE.U32.AND P0, PT, R0, RZ, PT ;  /* 0x000000ff0000720c */ /* 0x000fda0003f05070 */
[----:B------:R-:W-:Y:S05]  /*02b0*/  @P0 BRA `(.L_x_2) ;  /* 0x0000000000540947 */ /* 0x000fea0003800000 */
        /* <DEDUP_REMOVED lines=10> */
[----:B------:R-:W-:-:S04]  /*0360*/  IMAD.HI.U32 R0, R3, R6, RZ ;  /* 0x0000000603007227 */ /* 0x000fc800078e00ff */
[----:B------:R-:W-:-:S04]  /*0370*/  IMAD.MOV R3, RZ, RZ, -R0 ;  /* 0x000000ffff037224 */ /* 0x000fc800078e0a00 */
[----:B------:R-:W-:-:S05]  /*0380*/  IMAD R3, R8, R3, R6 ;  /* 0x0000000308037224 */ /* 0x000fca00078e0206 */
[----:B------:R-:W-:-:S13]  /*0390*/  ISETP.GE.U32.AND P0, PT, R3, R8, PT ;  /* 0x000000080300720c */ /* 0x000fda0003f06070 */
[----:B------:R-:W-:Y:S02]  /*03a0*/  @P0 IMAD.IADD R3, R3, 0x1, -R8 ;  /* 0x0000000103030824 */ /* 0x000fe400078e0a08 */
[----:B------:R-:W-:-:S03]  /*03b0*/  @P0 VIADD R0, R0, 0x1 ;  /* 0x0000000100000836 */ /* 0x000fc60000000000 */
[----:B------:R-:W-:-:S13]  /*03c0*/  ISETP.GE.U32.AND P1, PT, R3, R8, PT ;  /* 0x000000080300720c */ /* 0x000fda0003f26070 */
[----:B------:R-:W-:Y:S01]  /*03d0*/  @P1 VIADD R0, R0, 0x1 ;  /* 0x0000000100001836 */ /* 0x000fe20000000000 */
[----:B------:R-:W-:-:S05]  /*03e0*/  @!P2 LOP3.LUT R0, RZ, R8, RZ, 0x33, !PT ;  /* 0x00000008ff00a212 */ /* 0x000fca00078e33ff */
[----:B------:R-:W-:Y:S01]  /*03f0*/  IMAD.MOV.U32 R9, RZ, RZ, R0 ;  /* 0x000000ffff097224 */ /* 0x000fe200078e0000 */
[----:B------:R-:W-:Y:S06]  /*0400*/  BRA `(.L_x_3) ;  /* 0x0000000000107947 */ /* 0x000fec0003800000 */
.L_x_2:
[----:B------:R-:W-:Y:S01]  /*0410*/  IMAD.MOV.U32 R3, RZ, RZ, R6 ;  /* 0x000000ffff037224 */ /* 0x000fe200078e0006 */
[----:B------:R-:W-:-:S07]  /*0420*/  MOV R0, 0x440 ;  /* 0x0000044000007802 */ /* 0x000fce0000000f00 */
[----:B0-----:R-:W-:Y:S05]  /*0430*/  CALL.REL.NOINC `($__internal_0_$__cuda_sm20_div_u64) ;  /* 0x0000001c00ac7944 */ /* 0x001fea0003c00000 */
[----:B------:R-:W-:-:S07]  /*0440*/  IMAD.MOV.U32 R9, RZ, RZ, R3 ;  /* 0x000000ffff097224 */ /* 0x000fce00078e0003 */
.L_x_3:
[----:B------:R-:W-:Y:S01]  /*0450*/  IMAD R0, R2, R9, R2 ;  /* 0x0000000902007224 */ /* 0x000fe200078e0202 */
[----:B------:R-:W1:Y:S01]  /*0460*/  S2R R11, SR_CTAID.X ;  /* 0x00000000000b7919 */ /* 0x000e620000002500 */
[----:B0-----:R-:W1:Y:S03]  /*0470*/  LDCU UR4, c[0x0][0x360] ;  /* 0x00006c00ff0477ac */ /* 0x001e660008000800 */
[-C--:B------:R-:W-:Y:S01]  /*0480*/  IABS R7, R0.reuse ;  /* 0x0000000000077213 */ /* 0x080fe20000000000 */
[----:B------:R-:W1:Y:S03]  /*0490*/  S2R R6, SR_TID.X ;  /* 0x0000000000067919 */ /* 0x000e660000002100 */
[----:B------:R-:W0:Y:S08]  /*04a0*/  I2F.RP R3, R7 ;  /* 0x0000000700037306 */ /* 0x000e300000209400 */
[----:B0-----:R-:W0:Y:S01]  /*04b0*/  MUFU.RCP R3, R3 ;  /* 0x0000000300037308 */ /* 0x001e220000001000 */
[----:B-1----:R-:W-:Y:S01]  /*04c0*/  IMAD R11, R11, UR4, R6 ;  /* 0x000000040b0b7c24 */ /* 0x002fe2000f8e0206 */
[----:B------:R-:W-:Y:S01]  /*04d0*/  IABS R6, R0 ;  /* 0x0000000000067213 */ /* 0x000fe20000000000 */
[----:B------:R-:W1:Y:S01]  /*04e0*/  LDCU.64 UR4, c[0x0][0x3b8] ;  /* 0x00007700ff0477ac */ /* 0x000e620008000a00 */
[----:B0-----:R-:W-:-:S02]  /*04f0*/  VIADD R4, R3, 0xffffffe ;  /* 0x0ffffffe03047836 */ /* 0x001fc40000000000 */
[----:B------:R-:W-:Y:S01]  /*0500*/  IABS R3, R11 ;  /* 0x0000000b00037213 */ /* 0x000fe20000000000 */
[----:B------:R-:W-:Y:S01]  /*0510*/  IMAD.MOV R6, RZ, RZ, -R6 ;  /* 0x000000ffff067224 */ /* 0x000fe200078e0a06 */
[----:B------:R0:W2:Y:S02]  /*0520*/  F2I.FTZ.U32.TRUNC.NTZ R5, R4 ;  /* 0x0000000400057305 */ /* 0x0000a4000021f000 */
[----:B0-----:R-:W-:Y:S02]  /*0530*/  IMAD.MOV.U32 R4, RZ, RZ, RZ ;  /* 0x000000ffff047224 */ /* 0x001fe400078e00ff */
[----:B--2---:R-:W-:-:S04]  /*0540*/  IMAD.MOV R8, RZ, RZ, -R5 ;  /* 0x000000ffff087224 */ /* 0x004fc800078e0a05 */
[----:B------:R-:W-:-:S04]  /*0550*/  IMAD R13, R8, R7, RZ ;  /* 0x00000007080d7224 */ /* 0x000fc800078e02ff */
[----:B------:R-:W-:-:S04]  /*0560*/  IMAD.HI.U32 R5, R5, R13, R4 ;  /* 0x0000000d05057227 */ /* 0x000fc800078e0004 */
[----:B------:R-:W-:-:S04]  /*0570*/  IMAD.MOV.U32 R4, RZ, RZ, R3 ;  /* 0x000000ffff047224 */ /* 0x000fc800078e0003 */
[----:B------:R-:W-:-:S04]  /*0580*/  IMAD.HI.U32 R3, R5, R4, RZ ;  /* 0x0000000405037227 */ /* 0x000fc800078e00ff */
[----:B------:R-:W-:-:S05]  /*0590*/  IMAD R4, R3, R6, R4 ;  /* 0x0000000603047224 */ /* 0x000fca00078e0204 */
[----:B------:R-:W-:-:S13]  /*05a0*/  ISETP.GT.U32.AND P1, PT, R7, R4, PT ;  /* 0x000000040700720c */ /* 0x000fda0003f24070 */
[----:B------:R-:W-:Y:S02]  /*05b0*/  @!P1 IMAD.IADD R4, R4, 0x1, -R7 ;  /* 0x0000000104049824 */ /* 0x000fe400078e0a07 */
[----:B------:R-:W-:Y:S01]  /*05c0*/  @!P1 VIADD R3, R3, 0x1 ;  /* 0x0000000103039836 */ /* 0x000fe20000000000 */
[----:B------:R-:W-:Y:S02]  /*05d0*/  ISETP.NE.AND P1, PT, R0, RZ, PT ;  /* 0x000000ff0000720c */ /* 0x000fe40003f25270 */
[----:B------:R-:W-:Y:S02]  /*05e0*/  ISETP.GE.U32.AND P0, PT, R4, R7, PT ;  /* 0x000000070400720c */ /* 0x000fe40003f06070 */
[----:B------:R-:W-:-:S04]  /*05f0*/  LOP3.LUT R4, R11, R0, RZ, 0x3c, !PT ;  /* 0x000000000b047212 */ /* 0x000fc800078e3cff */
[----:B------:R-:W-:-:S07]  /*0600*/  ISETP.GE.AND P2, PT, R4, RZ, PT ;  /* 0x000000ff0400720c */ /* 0x000fce0003f46270 */
[----:B------:R-:W-:-:S06]  /*0610*/  @P0 VIADD R3, R3, 0x1 ;  /* 0x0000000103030836 */ /* 0x000fcc0000000000 */
[----:B------:R-:W-:Y:S01]  /*0620*/  @!P2 IMAD.MOV R3, RZ, RZ, -R3 ;  /* 0x000000ffff03a224 */ /* 0x000fe200078e0a03 */
[----:B------:R-:W-:-:S04]  /*0630*/  @!P1 LOP3.LUT R3, RZ, R0, RZ, 0x33, !PT ;  /* 0x00000000ff039212 */ /* 0x000fc800078e33ff */
[----:B-1----:R-:W-:Y:S02]  /*0640*/  ISETP.GE.U32.AND P0, PT, R3, UR4, PT ;  /* 0x0000000403007c0c */ /* 0x002fe4000bf06070 */
[----:B------:R-:W-:-:S04]  /*0650*/  SHF.R.S32.HI R7, RZ, 0x1f, R3 ;  /* 0x0000001fff077819 */ /* 0x000fc80000011403 */
[----:B------:R-:W-:-:S04]  /*0660*/  ISETP.GE.U32.AND.EX P0, PT, R7, UR5, PT, P0 ;  /* 0x0000000507007c0c */ /* 0x000fc8000bf06100 */
[----:B------:R-:W-:-:S13]  /*0670*/  ISETP.LT.OR P0, PT, R0, RZ, P0 ;  /* 0x000000ff0000720c */ /* 0x000fda0000701670 */
[----:B------:R-:W-:Y:S05]  /*0680*/  @P0 EXIT ;  /* 0x000000000000094d */ /* 0x000fea0003800000 */
[----:B------:R-:W-:Y:S01]  /*0690*/  VIADD R5, R9, 0x1 ;  /* 0x0000000109057836 */ /* 0x000fe20000000000 */
[----:B------:R-:W0:Y:S01]  /*06a0*/  LDCU.64 UR8, c[0x0][0x3c0] ;  /* 0x00007800ff0877ac */ /* 0x000e220008000a00 */
[----:B------:R-:W-:-:S03]  /*06b0*/  IMAD.MOV R4, RZ, RZ, -R3 ;  /* 0x000000ffff047224 */ /* 0x000fc600078e0a03 */
[-C--:B------:R-:W-:Y:S01]  /*06c0*/  IABS R6, R5.reuse ;  /* 0x0000000500067213 */ /* 0x080fe20000000000 */
[----:B------:R-:W-:Y:S01]  /*06d0*/  IMAD R4, R0, R4, R11 ;  /* 0x0000000400047224 */ /* 0x000fe200078e020b */
[----:B------:R-:W-:Y:S01]  /*06e0*/  IABS R13, R5 ;  /* 0x00000005000d7213 */ /* 0x000fe20000000000 */
[----:B------:R-:W1:Y:S01]  /*06f0*/  LDCU UR4, c[0x0][0x3b0] ;  /* 0x00007600ff0477ac */ /* 0x000e620008000800 */
[----:B------:R-:W2:Y:S01]  /*0700*/  I2F.RP R10, R6 ;  /* 0x00000006000a7306 */ /* 0x000ea20000209400 */
[----:B------:R-:W-:Y:S02]  /*0710*/  ISETP.NE.AND P2, PT, R5, RZ, PT ;  /* 0x000000ff0500720c */ /* 0x000fe40003f45270 */
[----:B------:R-:W-:-:S05]  /*0720*/  ISETP.GE.AND P3, PT, R4, RZ, PT ;  /* 0x000000ff0400720c */ /* 0x000fca0003f66270 */
[----:B--2---:R-:W2:Y:S02]  /*0730*/  MUFU.RCP R10, R10 ;  /* 0x0000000a000a7308 */ /* 0x004ea40000001000 */
[----:B--2---:R-:W-:-:S06]  /*0740*/  VIADD R8, R10, 0xffffffe ;  /* 0x0ffffffe0a087836 */ /* 0x004fcc0000000000 */
[----:B------:R2:W3:Y:S02]  /*0750*/  F2I.FTZ.U32.TRUNC.NTZ R9, R8 ;  /* 0x0000000800097305 */ /* 0x0004e4000021f000 */
[----:B--2---:R-:W-:Y:S02]  /*0760*/  IMAD.MOV.U32 R8, RZ, RZ, RZ ;  /* 0x000000ffff087224 */ /* 0x004fe400078e00ff */
[----:B---3--:R-:W-:-:S04]  /*0770*/  IMAD.MOV R12, RZ, RZ, -R9 ;  /* 0x000000ffff0c7224 */ /* 0x008fc800078e0a09 */
[----:B------:R-:W-:Y:S01]  /*0780*/  IMAD.MOV.U32 R11, RZ, RZ, R12 ;  /* 0x000000ffff0b7224 */ /* 0x000fe200078e000c */
[----:B------:R-:W-:-:S03]  /*0790*/  IABS R12, R4 ;  /* 0x00000004000c7213 */ /* 0x000fc60000000000 */
[----:B------:R-:W-:-:S04]  /*07a0*/  IMAD R11, R11, R6, RZ ;  /* 0x000000060b0b7224 */ /* 0x000fc800078e02ff */
[----:B------:R-:W-:-:S04]  /*07b0*/  IMAD.HI.U32 R9, R9, R11, R8 ;  /* 0x0000000b09097227 */ /* 0x000fc800078e0008 */
[----:B------:R-:W-:Y:S02]  /*07c0*/  IMAD.MOV R8, RZ, RZ, -R13 ;  /* 0x000000ffff087224 */ /* 0x000fe400078e0a0d */
[----:B------:R-:W-:-:S04]  /*07d0*/  IMAD.HI.U32 R13, R9, R12, RZ ;  /* 0x0000000c090d7227 */ /* 0x000fc800078e00ff */
[----:B------:R-:W-:Y:S01]  /*07e0*/  IMAD R9, R13, R8, R12 ;  /* 0x000000080d097224 */ /* 0x000fe200078e020c */
[----:B------:R-:W-:-:S04]  /*07f0*/  LOP3.LUT R12, RZ, R5, RZ, 0x33, !PT ;  /* 0x00000005ff0c7212 */ /* 0x000fc800078e33ff */
[----:B------:R-:W-:-:S13]  /*0800*/  ISETP.GT.U32.AND P1, PT, R6, R9, PT ;  /* 0x000000090600720c */ /* 0x000fda0003f24070 */
[----:B------:R-:W-:-:S04]  /*0810*/  @!P1 IMAD.IADD R9, R9, 0x1, -R6 ;  /* 0x0000000109099824 */ /* 0x000fc800078e0a06 */
[----:B------:R-:W-:Y:S01]  /*0820*/  IMAD.IADD R8, R9, 0x1, -R6 ;  /* 0x0000000109087824 */ /* 0x000fe200078e0a06 */
[----:B------:R-:W-:-:S04]  /*0830*/  ISETP.GT.U32.AND P0, PT, R6, R9, PT ;  /* 0x000000090600720c */ /* 0x000fc80003f04070 */
[----:B------:R-:W-:Y:S02]  /*0840*/  SEL R11, R8, R9, !P0 ;  /* 0x00000009080b7207 */ /* 0x000fe40004000000 */
[----:B0-----:R-:W-:-:S03]  /*0850*/  ISETP.NE.U32.AND P0, PT, RZ, UR8, PT ;  /* 0x00000008ff007c0c */ /* 0x001fc6000bf05070 */
[----:B------:R-:W-:Y:S01]  /*0860*/  @!P3 IMAD.MOV R11, RZ, RZ, -R11 ;  /* 0x000000ffff0bb224 */ /* 0x000fe200078e0a0b */
[----:B------:R-:W-:-:S04]  /*0870*/  ISETP.NE.AND.EX P0, PT, RZ, UR9, PT, P0 ;  /* 0x00000009ff007c0c */ /* 0x000fc8000bf05300 */
[----:B------:R-:W-:-:S05]  /*0880*/  SEL R8, R12, R11, !P2 ;  /* 0x0000000b0c087207 */ /* 0x000fca0005000000 */
[----:B-1----:R-:W-:-:S04]  /*0890*/  IMAD R8, R8, UR4, RZ ;  /* 0x0000000408087c24 */ /* 0x002fc8000f8e02ff */
[----:B------:R-:W-:Y:S05]  /*08a0*/  @!P0 EXIT ;  /* 0x000000000000894d */ /* 0x000fea0003800000 */
[----:B------:R-:W0:Y:S01]  /*08b0*/  LDCU.128 UR12, c[0x0][0x390] ;  /* 0x00007200ff0c77ac */ /* 0x000e220008000c00 */
[----:B------:R-:W-:Y:S01]  /*08c0*/  SHF.R.S32.HI R10, RZ, 0x1f, R2 ;  /* 0x0000001fff0a7819 */ /* 0x000fe20000011402 */
[----:B------:R-:W-:Y:S01]  /*08d0*/  IMAD R14, R7, UR8, RZ ;  /* 0x00000008070e7c24 */ /* 0x000fe2000f8e02ff */
[----:B------:R-:W-:-:S03]  /*08e0*/  SHF.R.S32.HI R15, RZ, 0x1f, R5 ;  /* 0x0000001fff0f7819 */ /* 0x000fc60000011405 */
[----:B------:R-:W-:Y:S01]  /*08f0*/  IMAD R17, R3, UR9, R14 ;  /* 0x0000000903117c24 */ /* 0x000fe2000f8e020e */
[----:B0-----:R-:W-:Y:S01]  /*0900*/  UIMAD UR4, UR15, UR12, URZ ;  /* 0x0000000c0f0472a4 */ /* 0x001fe2000f8e02ff */
[----:B------:R-:W-:Y:S01]  /*0910*/  ISETP.NE.U32.AND P3, PT, RZ, UR14, PT ;  /* 0x0000000eff007c0c */ /* 0x000fe2000bf65070 */
[----:B------:R-:W-:Y:S02]  /*0920*/  UIMAD.WIDE.U32 UR6, UR14, UR12, URZ ;  /* 0x0000000c0e0672a5 */ /* 0x000fe4000f8e00ff */
[----:B------:R-:W-:Y:S01]  /*0930*/  ISETP.EQ.U32.AND P0, PT, RZ, UR12, PT ;  /* 0x0000000cff007c0c */ /* 0x000fe2000bf02070 */
[----:B------:R-:W-:Y:S01]  /*0940*/  UIMAD UR4, UR13, UR14, UR4 ;  /* 0x0000000e0d0472a4 */ /* 0x000fe2000f8e0204 */
[----:B------:R-:W-:-:S03]  /*0950*/  ISETP.NE.AND.EX P3, PT, RZ, UR15, PT, P3 ;  /* 0x0000000fff007c0c */ /* 0x000fc6000bf65330 */
[----:B------:R-:W-:Y:S01]  /*0960*/  UIADD3 UR4, UPT, UPT, UR7, UR4, URZ ;  /* 0x0000000407047290 */ /* 0x000fe2000fffe0ff */
[----:B------:R-:W-:-:S05]  /*0970*/  ISETP.EQ.OR.EX P0, PT, RZ, UR13, !P3, P0 ;  /* 0x0000000dff007c0c */ /* 0x000fca000df02700 */
[----:B------:R-:W-:-:S04]  /*0980*/  IMAD R11, R2, UR4, RZ ;  /* 0x00000004020b7c24 */ /* 0x000fc8000f8e02ff */
[----:B------:R-:W-:Y:S02]  /*0990*/  IMAD R7, R10, UR6, R11 ;  /* 0x000000060a077c24 */ /* 0x000fe4000f8e020b */
[----:B------:R-:W-:-:S04]  /*09a0*/  IMAD.WIDE.U32 R10, R2, UR6, RZ ;  /* 0x00000006020a7c25 */ /* 0x000fc8000f8e00ff */
[----:B------:R-:W-:-:S04]  /*09b0*/  IMAD.WIDE.U32 R2, R3, UR8, RZ ;  /* 0x0000000803027c25 */ /* 0x000fc8000f8e00ff */
[----:B------:R-:W-:Y:S01]  /*09c0*/  IMAD.IADD R14, R11, 0x1, R7 ;  /* 0x000000010b0e7824 */ /* 0x000fe200078e0207 */
[----:B------:R-:W-:Y:S06]  /*09d0*/  @P0 EXIT ;  /* 0x000000000000094d */ /* 0x000fec0003800000 */
[----:B------:R-:W-:Y:S01]  /*09e0*/  ISETP.GE.U32.AND P0, PT, R9, R6, PT ;  /* 0x000000060900720c */ /* 0x000fe20003f06070 */
[-C--:B------:R-:W-:Y:S01]  /*09f0*/  IMAD R14, R14, R5.reuse, RZ ;  /* 0x000000050e0e7224 */ /* 0x080fe200078e02ff */
[----:B------:R-:W-:Y:S01]  /*0a00*/  ULOP3.LUT UR10, UR14, 0x3, URZ, 0xc0, !UPT ;  /* 0x000000030e0a7892 */ /* 0x000fe2000f8ec0ff */
[-C--:B------:R-:W-:Y:S01]  /*0a10*/  IMAD.WIDE.U32 R6, R10, R5.reuse, RZ ;  /* 0x000000050a067225 */ /* 0x080fe200078e00ff */
[----:B------:R-:W-:Y:S01]  /*0a20*/  LOP3.LUT R5, R4, R5, RZ, 0x3c, !PT ;  /* 0x0000000504057212 */ /* 0x000fe200078e3cff */
[----:B------:R-:W-:Y:S01]  /*0a30*/  UMOV UR7, URZ ;  /* 0x000000ff00077c82 */ /* 0x000fe20008000000 */
[----:B------:R-:W-:Y:S01]  /*0a40*/  UMOV UR8, URZ ;  /* 0x000000ff00087c82 */ /* 0x000fe20008000000 */
[----:B------:R-:W-:Y:S01]  /*0a50*/  IMAD R15, R15, R10, R14 ;  /* 0x0000000a0f0f7224 */ /* 0x000fe200078e020e */
[----:B------:R-:W-:Y:S01]  /*0a60*/  ISETP.GE.AND P3, PT, R5, RZ, PT ;  /* 0x000000ff0500720c */ /* 0x000fe20003f66270 */
[----:B------:R-:W-:Y:S01]  /*0a70*/  @!P1 VIADD R13, R13, 0x1 ;  /* 0x000000010d0d9836 */ /* 0x000fe20000000000 */
[----:B------:R-:W-:Y:S01]  /*0a80*/  SHF.R.S32.HI R5, RZ, 0x1f, R4 ;  /* 0x0000001fff057819 */ /* 0x000fe20000011404 */
[----:B------:R-:W-:-:S02]  /*0a90*/  IMAD.IADD R7, R7, 0x1, R15 ;  /* 0x0000000107077824 */ /* 0x000fc400078e020f */
[----:B------:R-:W-:Y:S02]  /*0aa0*/  @P0 VIADD R13, R13, 0x1 ;  /* 0x000000010d0d0836 */ /* 0x000fe40000000000 */
[----:B------:R-:W-:Y:S02]  /*0ab0*/  IMAD.IADD R9, R3, 0x1, R17 ;  /* 0x0000000103097824 */ /* 0x000fe400078e0211 */
[----:B------:R-:W-:Y:S02]  /*0ac0*/  IMAD R7, R7, R2, RZ ;  /* 0x0000000207077224 */ /* 0x000fe400078e02ff */
[----:B------:R-:W-:-:S04]  /*0ad0*/  IMAD.WIDE.U32 R4, R2, R6, R4 ;  /* 0x0000000602047225 */ /* 0x000fc800078e0004 */
[----:B------:R-:W-:Y:S02]  /*0ae0*/  @!P3 IMAD.MOV R13, RZ, RZ, -R13 ;  /* 0x000000ffff0db224 */ /* 0x000fe400078e0a0d */
[----:B------:R-:W-:-:S03]  /*0af0*/  IMAD R7, R9, R6, R7 ;  /* 0x0000000609077224 */ /* 0x000fc600078e0207 */
[----:B------:R-:W-:Y:S01]  /*0b00*/  SEL R11, R12, R13, !P2 ;  /* 0x0000000d0c0b7207 */ /* 0x000fe20005000000 */
[----:B------:R-:W-:-:S07]  /*0b10*/  IMAD.IADD R10, R5, 0x1, R7 ;  /* 0x00000001050a7824 */ /* 0x000fce00078e0207 */
.L_x_11:
[----:B------:R-:W-:Y:S01]  /*0b20*/  UMOV UR5, URZ ;  /* 0x000000ff00057c82 */ /* 0x000fe20008000000 */
[----:B01234-:R-:W-:-:S05]  /*0b30*/  UMOV UR6, URZ ;  /* 0x000000ff00067c82 */ /* 0x01ffca0008000000 */
.L_x_10:
[----:B0-----:R-:W0:Y:S01]  /*0b40*/  LDC R6, c[0x0][0x3b0] ;  /* 0x0000ec00ff067b82 */ /* 0x001e220000000800 */
[----:B-1----:R-:W1:Y:S01]  /*0b50*/  LDCU.128 UR12, c[0x0][0x390] ;  /* 0x00007200ff0c77ac */ /* 0x002e620008000c00 */
[----:B---34-:R-:W-:Y:S01]  /*0b60*/  IADD3 R13, P0, PT, R2, UR7, RZ ;  /* 0x00000007020d7c10 */ /* 0x018fe2000ff1e0ff */
[----:B--2---:R-:W2:Y:S03]  /*0b70*/  LDCU.64 UR16, c[0x0][0x3a0] ;  /* 0x00007400ff1077ac */ /* 0x004ea60008000a00 */
[----:B------:R-:W-:Y:S01]  /*0b80*/  IADD3.X R7, PT, PT, R9, UR8, RZ, P0, !PT ;  /* 0x0000000809077c10 */ /* 0x000fe200087fe4ff */
[----:B------:R-:W-:Y:S01]  /*0b90*/  UMOV UR4, URZ ;  /* 0x000000ff00047c82 */ /* 0x000fe20008000000 */
[----:B-1----:R-:W-:Y:S02]  /*0ba0*/  UISETP.GE.U32.AND UP0, UPT, UR14, 0x4, UPT ;  /* 0x000000040e00788c */ /* 0x002fe4000bf06070 */
[----:B------:R-:W-:-:S02]  /*0bb0*/  UIMAD UR11, UR7, UR12, UR5 ;  /* 0x0000000c070b72a4 */ /* 0x000fc4000f8e0205 */
[----:B------:R-:W-:Y:S01]  /*0bc0*/  UISETP.GE.U32.AND.EX UP0, UPT, UR15, URZ, UPT, UP0 ;  /* 0x000000ff0f00728c */ /* 0x000fe2000bf06100 */
[----:B0-----:R-:W-:Y:S01]  /*0bd0*/  IMAD R6, R11, R6, UR5 ;  /* 0x000000050b067e24 */ /* 0x001fe2000f8e0206 */
[----:B------:R-:W-:Y:S01]  /*0be0*/  UIADD3 UR5, UP2, UPT, UR5, 0x1, URZ ;  /* 0x0000000105057890 */ /* 0x000fe2000ff5e0ff */
[----:B--2---:R-:W-:-:S03]  /*0bf0*/  IMAD R12, R7, UR16, RZ ;  /* 0x00000010070c7c24 */ /* 0x004fc6000f8e02ff */
[----:B------:R-:W-:Y:S01]  /*0c00*/  SHF.R.S32.HI R7, RZ, 0x1f, R6 ;  /* 0x0000001fff077819 */ /* 0x000fe20000011406 */
[C---:B------:R-:W-:Y:S01]  /*0c10*/  IMAD R15, R13.reuse, UR17, R12 ;  /* 0x000000110d0f7c24 */ /* 0x040fe2000f8e020c */
[----:B------:R-:W-:Y:S02]  /*0c20*/  UISETP.GE.U32.AND UP1, UPT, UR5, UR12, UPT ;  /* 0x0000000c0500728c */ /* 0x000fe4000bf26070 */
[----:B------:R-:W-:Y:S01]  /*0c30*/  UIADD3.X UR6, UPT, UPT, URZ, UR6, URZ, UP2, !UPT ;  /* 0x00000006ff067290 */ /* 0x000fe200097fe4ff */
[----:B------:R-:W-:-:S03]  /*0c40*/  IMAD.WIDE.U32 R6, R13, UR16, R6 ;  /* 0x000000100d067c25 */ /* 0x000fc6000f8e0006 */
[----:B------:R-:W-:Y:S01]  /*0c50*/  UISETP.GE.U32.AND.EX UP1, UPT, UR6, UR13, UPT, UP1 ;  /* 0x0000000d0600728c */ /* 0x000fe2000bf26110 */
[----:B------:R-:W-:Y:S01]  /*0c60*/  IMAD.IADD R12, R7, 0x1, R15 ;  /* 0x00000001070c7824 */ /* 0x000fe200078e020f */
[----:B------:R-:W-:Y:S09]  /*0c70*/  BRA.U !UP0, `(.L_x_4) ;  /* 0x0000001108d47547 */ /* 0x000ff2000b800000 */
[----:B------:R-:W-:Y:S01]  /*0c80*/  ULOP3.LUT UR26, UR14, 0xfffffffc, URZ, 0xc0, !UPT ;  /* 0xfffffffc0e1a7892 */ /* 0x000fe2000f8ec0ff */
[----:B------:R-:W-:Y:S01]  /*0c90*/  IMAD.MOV.U32 R14, RZ, RZ, R8 ;  /* 0x000000ffff0e7224 */ /* 0x000fe200078e0008 */
[----:B------:R-:W0:Y:S02]  /*0ca0*/  LDCU UR27, c[0x0][0x39c] ;  /* 0x00007380ff1b77ac */ /* 0x000e240008000800 */
[----:B------:R-:W-:Y:S01]  /*0cb0*/  UISETP.GT.U32.AND UP0, UPT, UR26, URZ, UPT ;  /* 0x000000ff1a00728c */ /* 0x000fe2000bf04070 */
[----:B------:R-:W1:Y:S03]  /*0cc0*/  LDCU.64 UR12, c[0x0][0x3a8] ;  /* 0x00007500ff0c77ac */ /* 0x000e660008000a00 */
[----:B------:R-:W-:Y:S01]  /*0cd0*/  UISETP.GT.AND.EX UP0, UPT, UR15, URZ, UPT, UP0 ;  /* 0x000000ff0f00728c */ /* 0x000fe2000bf04300 */
[----:B------:R-:W2:Y:S01]  /*0ce0*/  LDCU.128 UR16, c[0x0][0x380] ;  /* 0x00007000ff1077ac */ /* 0x000ea20008000c00 */
[----:B------:R-:W-:-:S07]  /*0cf0*/  UMOV UR4, URZ ;  /* 0x000000ff00047c82 */ /* 0x000fce0008000000 */
[----:B------:R-:W-:Y:S05]  /*0d00*/  BRA.U !UP0, `(.L_x_5) ;  /* 0x0000000d08fc7547 */ /* 0x000fea000b800000 */
[----:B------:R-:W-:Y:S02]  /*0d10*/  UISETP.GT.U32.AND UP2, UPT, UR26, 0xc, UPT ;  /* 0x0000000c1a00788c */ /* 0x000fe4000bf44070 */
[----:B------:R-:W-:Y:S02]  /*0d20*/  UPLOP3.LUT UP0, UPT, UPT, UPT, UPT, 0x80, 0x8 ;  /* 0x000000000008789c */ /* 0x000fe40003f0f070 */
[----:B0-----:R-:W-:-:S09]  /*0d30*/  UISETP.GT.AND.EX UP2, UPT, UR27, URZ, UPT, UP2 ;  /* 0x000000ff1b00728c */ /* 0x001fd2000bf44320 */
[----:B------:R-:W-:Y:S05]  /*0d40*/  BRA.U !UP2, `(.L_x_6) ;  /* 0x000000090a887547 */ /* 0x000fea000b800000 */
[----:B------:R-:W0:Y:S01]  /*0d50*/  LDCU.64 UR28, c[0x0][0x3a8] ;  /* 0x00007500ff1c77ac */ /* 0x000e220008000a00 */
[----:B------:R-:W3:Y:S01]  /*0d60*/  LDCU.128 UR20, c[0x0][0x380] ;  /* 0x00007000ff1477ac */ /* 0x000ee20008000c00 */
[----:B------:R-:W-:-:S11]  /*0d70*/  UPLOP3.LUT UP0, UPT, UPT, UPT, UPT, 0x40, 0x4 ;  /* 0x000000000004789c */ /* 0x000fd60003f0e870 */
.L_x_7:
[----:B----4-:R-:W-:Y:S01]  /*0d80*/  SHF.R.S32.HI R15, RZ, 0x1f, R14 ;  /* 0x0000001fff0f7819 */ /* 0x010fe2000001140e */
[----:B0-----:R-:W-:-:S04]  /*0d90*/  IMAD R13, R12, UR28, RZ ;  /* 0x0000001c0c0d7c24 */ /* 0x001fc8000f8e02ff */
[C---:B------:R-:W-:Y:S02]  /*0da0*/  IMAD R13, R6.reuse, UR29, R13 ;  /* 0x0000001d060d7c24 */ /* 0x040fe4000f8e020d */
[----:B------:R-:W-:-:S04]  /*0db0*/  IMAD.WIDE.U32 R16, R6, UR28, R14 ;  /* 0x0000001c06107c25 */ /* 0x000fc8000f8e000e */
[----:B------:R-:W-:Y:S01]  /*0dc0*/  IMAD.IADD R15, R17, 0x1, R13 ;  /* 0x00000001110f7824 */ /* 0x000fe200078e020d */
[----:B---3--:R-:W-:-:S04]  /*0dd0*/  LEA R18, P0, R16, UR20, 0x2 ;  /* 0x0000001410127c11 */ /* 0x008fc8000f8010ff */
[----:B------:R-:W-:-:S05]  /*0de0*/  LEA.HI.X R19, R16, UR21, R15, 0x2, P0 ;  /* 0x0000001510137c11 */ /* 0x000fca00080f140f */
[----:B------:R-:W3:Y:S01]  /*0df0*/  LDG.E R15, desc[UR24][R18.64] ;  /* 0x00000018120f7981 */ /* 0x000ee2000c1e1900 */
[----:B------:R-:W-:-:S06]  /*0e00*/  UIMAD UR9, UR11, UR14, UR4 ;  /* 0x0000000e0b0972a4 */ /* 0x000fcc000f8e0204 */
[----:B------:R-:W-:-:S05]  /*0e10*/  IMAD R21, R0, UR9, RZ ;  /* 0x0000000900157c24 */ /* 0x000fca000f8e02ff */
[----:B------:R-:W-:-:S04]  /*0e20*/  IADD3 R17, P0, PT, R21, R4, RZ ;  /* 0x0000000415117210 */ /* 0x000fc80007f1e0ff */
[----:B------:R-:W-:Y:S02]  /*0e30*/  LEA.HI.X.SX32 R20, R21, R10, 0x1, P0 ;  /* 0x0000000a15147211 */ /* 0x000fe400000f0eff */
[----:B------:R-:W-:-:S04]  /*0e40*/  LEA R16, P0, R17, UR22, 0x2 ;  /* 0x0000001611107c11 */ /* 0x000fc8000f8010ff */
[----:B------:R-:W-:-:S05]  /*0e50*/  LEA.HI.X R17, R17, UR23, R20, 0x2, P0 ;  /* 0x0000001711117c11 */ /* 0x000fca00080f1414 */
[----:B---3--:R0:W-:Y:S04]  /*0e60*/  STG.E desc[UR24][R16.64], R15 ;  /* 0x0000000f10007986 */ /* 0x0081e8000c101918 */
[----:B------:R-:W3:Y:S01]  /*0e70*/  LDG.E R23, desc[UR24][R18.64+0x4] ;  /* 0x0000041812177981 */ /* 0x000ee2000c1e1900 */
[----:B------:R-:W-:-:S05]  /*0e80*/  IMAD.IADD R21, R0, 0x1, R21 ;  /* 0x0000000100157824 */ /* 0x000fca00078e0215 */
[----:B------:R-:W-:-:S04]  /*0e90*/  IADD3 R22, P0, PT, R21, R4, RZ ;  /* 0x0000000415167210 */ /* 0x000fc80007f1e0ff */
[----:B------:R-:W-:Y:S02]  /*0ea0*/  LEA.HI.X.SX32 R21, R21, R10, 0x1, P0 ;  /* 0x0000000a15157211 */ /* 0x000fe400000f0eff */
[----:B------:R-:W-:-:S04]  /*0eb0*/  LEA R20, P0, R22, UR22, 0x2 ;  /* 0x0000001616147c11 */ /* 0x000fc8000f8010ff */
[----:B------:R-:W-:Y:S01]  /*0ec0*/  LEA.HI.X R21, R22, UR23, R21, 0x2, P0 ;  /* 0x0000001716157c11 */ /* 0x000fe200080f1415 */
[----:B------:R-:W-:-:S04]  /*0ed0*/  UIADD3 UR15, UPT, UPT, UR9, 0x2, URZ ;  /* 0x00000002090f7890 */ /* 0x000fc8000fffe0ff */
[----:B---3--:R3:W-:Y:S04]  /*0ee0*/  STG.E desc[UR24][R20.64], R23 ;  /* 0x0000001714007986 */ /* 0x0087e8000c101918 */
[----:B------:R-:W4:Y:S01]  /*0ef0*/  LDG.E R25, desc[UR24][R18.64+0x8] ;  /* 0x0000081812197981 */ /* 0x000f22000c1e1900 */
[----:B------:R-:W-:-:S05]  /*0f00*/  IMAD R27, R0, UR15, RZ ;  /* 0x0000000f001b7c24 */ /* 0x000fca000f8e02ff */
[----:B0-----:R-:W-:-:S04]  /*0f10*/  IADD3 R15, P0, PT, R27, R4, RZ ;  /* 0x000000041b0f7210 */ /* 0x001fc80007f1e0ff */
[----:B------:R-:W-:Y:S02]  /*0f20*/  LEA.HI.X.SX32 R22, R27, R10, 0x1, P0 ;  /* 0x0000000a1b167211 */ /* 0x000fe400000f0eff */
[----:B------:R-:W-:-:S04]  /*0f30*/  LEA R16, P0, R15, UR22, 0x2 ;  /* 0x000000160f107c11 */ /* 0x000fc8000f8010ff */
[----:B------:R-:W-:Y:S01]  /*0f40*/  LEA.HI.X R17, R15, UR23, R22, 0x2, P0 ;  /* 0x000000170f117c11 */ /* 0x000fe200080f1416 */
[----:B------:R-:W-:Y:S01]  /*0f50*/  UIADD3 UR9, UPT, UPT, UR9, 0x3, URZ ;  /* 0x0000000309097890 */ /* 0x000fe2000fffe0ff */
[----:B---3--:R-:W-:-:S03]  /*0f60*/  VIADD R20, R14, 0x4 ;  /* 0x000000040e147836 */ /* 0x008fc60000000000 */
[----:B----4-:R0:W-:Y:S04]  /*0f70*/  STG.E desc[UR24][R16.64], R25 ;  /* 0x0000001910007986 */ /* 0x0101e8000c101918 */
[----:B------:R-:W3:Y:S01]  /*0f80*/  LDG.E R15, desc[UR24][R18.64+0xc] ;  /* 0x00000c18120f7981 */ /* 0x000ee2000c1e1900 */
[----:B------:R-:W-:Y:S01]  /*0f90*/  IMAD R23, R0, UR9, RZ ;  /* 0x0000000900177c24 */ /* 0x000fe2000f8e02ff */
[----:B------:R-:W-:-:S04]  /*0fa0*/  SHF.R.S32.HI R21, RZ, 0x1f, R20 ;  /* 0x0000001fff157819 */ /* 0x000fc80000011414 */
[----:B------:R-:W-:Y:S01]  /*0fb0*/  IADD3 R24, P0, PT, R23, R4, RZ ;  /* 0x0000000417187210 */ /* 0x000fe20007f1e0ff */
[----:B------:R-:W-:-:S03]  /*0fc0*/  IMAD.WIDE.U32 R20, R6, UR28, R20 ;  /* 0x0000001c06147c25 */ /* 0x000fc6000f8e0014 */
[----:B------:R-:W-:Y:S01]  /*0fd0*/  LEA.HI.X.SX32 R23, R23, R10, 0x1, P0 ;  /* 0x0000000a17177211 */ /* 0x000fe200000f0eff */
[----:B------:R-:W-:Y:S01]  /*0fe0*/  IMAD.IADD R21, R13, 0x1, R21 ;  /* 0x000000010d157824 */ /* 0x000fe200078e0215 */
[----:B------:R-:W-:Y:S02]  /*0ff0*/  LEA R22, P0, R24, UR22, 0x2 ;  /* 0x0000001618167c11 */ /* 0x000fe4000f8010ff */
[----:B0-----:R-:W-:Y:S02]  /*1000*/  LEA R16, P1, R20, UR20, 0x2 ;  /* 0x0000001414107c11 */ /* 0x001fe4000f8210ff */
[----:B------:R-:W-:Y:S02]  /*1010*/  LEA.HI.X R23, R24, UR23, R23, 0x2, P0 ;  /* 0x0000001718177c11 */ /* 0x000fe400080f1417 */
[----:B------:R-:W-:Y:S01]  /*1020*/  LEA.HI.X R17, R20, UR21, R21, 0x2, P1 ;  /* 0x0000001514117c11 */ /* 0x000fe200088f1415 */
[----:B------:R-:W-:-:S04]  /*1030*/  UIADD3 UR9, UPT, UPT, UR4, 0x4, URZ ;  /* 0x0000000404097890 */ /* 0x000fc8000fffe0ff */
[----:B------:R-:W-:Y:S01]  /*1040*/  UIMAD UR9, UR11, UR14, UR9 ;  /* 0x0000000e0b0972a4 */ /* 0x000fe2000f8e0209 */
[----:B---3--:R0:W-:Y:S04]  /*1050*/  STG.E desc[UR24][R22.64], R15 ;  /* 0x0000000f16007986 */ /* 0x0081e8000c101918 */
[----:B------:R-:W3:Y:S01]  /*1060*/  LDG.E R25, desc[UR24][R16.64] ;  /* 0x0000001810197981 */ /* 0x000ee2000c1e1900 */
[----:B------:R-:W-:-:S05]  /*1070*/  IMAD R21, R0, UR9, RZ ;  /* 0x0000000900157c24 */ /* 0x000fca000f8e02ff */
[----:B------:R-:W-:-:S04]  /*1080*/  IADD3 R19, P0, PT, R21, R4, RZ ;  /* 0x0000000415137210 */ /* 0x000fc80007f1e0ff */
[----:B------:R-:W-:Y:S02]  /*1090*/  LEA.HI.X.SX32 R20, R21, R10, 0x1, P0 ;  /* 0x0000000a15147211 */ /* 0x000fe400000f0eff */
[----:B------:R-:W-:-:S04]  /*10a0*/  LEA R18, P0, R19, UR22, 0x2 ;  /* 0x0000001613127c11 */ /* 0x000fc8000f8010ff */
[----:B------:R-:W-:Y:S01]  /*10b0*/  LEA.HI.X R19, R19, UR23, R20, 0x2, P0 ;  /* 0x0000001713137c11 */ /* 0x000fe200080f1414 */
[----:B------:R-:W-:-:S04]  /*10c0*/  IMAD.IADD R21, R0, 0x1, R21 ;  /* 0x0000000100157824 */ /* 0x000fc800078e0215 */
[----:B---3--:R3:W-:Y:S04]  /*10d0*/  STG.E desc[UR24][R18.64], R25 ;  /* 0x0000001912007986 */ /* 0x0087e8000c101918 */
[----:B------:R-:W4:Y:S01]  /*10e0*/  LDG.E R27, desc[UR24][R16.64+0x4] ;  /* 0x00000418101b7981 */ /* 0x000f22000c1e1900 */
[----:B0-----:R-:W-:-:S04]  /*10f0*/  IADD3 R15, P0, PT, R21, R4, RZ ;  /* 0x00000004150f7210 */ /* 0x001fc80007f1e0ff */
[----:B------:R-:W-:Y:S02]  /*1100*/  LEA.HI.X.SX32 R22, R21, R10, 0x1, P0 ;  /* 0x0000000a15167211 */ /* 0x000fe400000f0eff */
[----:B------:R-:W-:-:S04]  /*1110*/  LEA R20, P0, R15, UR22, 0x2 ;  /* 0x000000160f147c11 */ /* 0x000fc8000f8010ff */
[----:B------:R-:W-:Y:S01]  /*1120*/  LEA.HI.X R21, R15, UR23, R22, 0x2, P0 ;  /* 0x000000170f157c11 */ /* 0x000fe200080f1416 */
[----:B------:R-:W-:-:S06]  /*1130*/  UIADD3 UR15, UPT, UPT, UR9, 0x2, URZ ;  /* 0x00000002090f7890 */ /* 0x000fcc000fffe0ff */
[----:B------:R-:W-:Y:S01]  /*1140*/  IMAD R23, R0, UR15, RZ ;  /* 0x0000000f00177c24 */ /* 0x000fe2000f8e02ff */
[----:B----4-:R0:W-:Y:S04]  /*1150*/  STG.E desc[UR24][R20.64], R27 ;  /* 0x0000001b14007986 */ /* 0x0101e8000c101918 */
[----:B------:R-:W4:Y:S01]  /*1160*/  LDG.E R15, desc[UR24][R16.64+0x8] ;  /* 0x00000818100f7981 */ /* 0x000f22000c1e1900 */
[----:B---3--:R-:W-:-:S04]  /*1170*/  IADD3 R18, P0, PT, R23, R4, RZ ;  /* 0x0000000417127210 */ /* 0x008fc80007f1e0ff */
[----:B------:R-:W-:Y:S02]  /*1180*/  LEA.HI.X.SX32 R23, R23, R10, 0x1, P0 ;  /* 0x0000000a17177211 */ /* 0x000fe400000f0eff */
[----:B------:R-:W-:-:S04]  /*1190*/  LEA R22, P0, R18, UR22, 0x2 ;  /* 0x0000001612167c11 */ /* 0x000fc8000f8010ff */
[----:B------:R-:W-:Y:S01]  /*11a0*/  LEA.HI.X R23, R18, UR23, R23, 0x2, P0 ;  /* 0x0000001712177c11 */ /* 0x000fe200080f1417 */
[----:B------:R-:W-:Y:S01]  /*11b0*/  UIADD3 UR9, UPT, UPT, UR9, 0x3, URZ ;  /* 0x0000000309097890 */ /* 0x000fe2000fffe0ff */
[----:B------:R-:W-:-:S05]  /*11c0*/  VIADD R18, R14, 0x8 ;  /* 0x000000080e127836 */ /* 0x000fca0000000000 */
[----:B0-----:R-:W-:Y:S01]  /*11d0*/  IMAD R27, R0, UR9, RZ ;  /* 0x00000009001b7c24 */ /* 0x001fe2000f8e02ff */
[----:B----4-:R0:W-:Y:S04]  /*11e0*/  STG.E desc[UR24][R22.64], R15 ;  /* 0x0000000f16007986 */ /* 0x0101e8000c101918 */
[----:B------:R-:W3:Y:S01]  /*11f0*/  LDG.E R25, desc[UR24][R16.64+0xc] ;  /* 0x00000c1810197981 */ /* 0x000ee2000c1e1900 */
[--C-:B------:R-:W-:Y:S02]  /*1200*/  SHF.R.S32.HI R19, RZ, 0x1f, R18.reuse ;  /* 0x0000001fff137819 */ /* 0x100fe40000011412 */
[----:B------:R-:W-:Y:S01]  /*1210*/  IADD3 R24, P0, PT, R27, R4, RZ ;  /* 0x000000041b187210 */ /* 0x000fe20007f1e0ff */
[----:B------:R-:W-:-:S03]  /*1220*/  IMAD.WIDE.U32 R20, R6, UR28, R18 ;  /* 0x0000001c06147c25 */ /* 0x000fc6000f8e0012 */
[----:B------:R-:W-:Y:S02]  /*1230*/  LEA.HI.X.SX32 R27, R27, R10, 0x1, P0 ;  /* 0x0000000a1b1b7211 */ /* 0x000fe400000f0eff */
[----:B0-----:R-:W-:Y:S01]  /*1240*/  LEA R22, P0, R24, UR22, 0x2 ;  /* 0x0000001618167c11 */ /* 0x001fe2000f8010ff */
[----:B------:R-:W-:Y:S01]  /*1250*/  IMAD.IADD R19, R13, 0x1, R21 ;  /* 0x000000010d137824 */ /* 0x000fe200078e0215 */
[----:B------:R-:W-:Y:S02]  /*1260*/  LEA R18, P1, R20, UR20, 0x2 ;  /* 0x0000001414127c11 */ /* 0x000fe4000f8210ff */
        /* <DEDUP_REMOVED lines=64> */
[----:B------:R-:W-:-:S06]  /*1670*/  UIADD3 UR9, UPT, UPT, UR9, 0x3, URZ ;  /* 0x0000000309097890 */ /* 0x000fcc000fffe0ff */
[----:B0-----:R-:W-:Y:S01]  /*1680*/  IMAD R21, R0, UR9, RZ ;  /* 0x0000000900157c24 */ /* 0x001fe2000f8e02ff */
[----:B----4-:R4:W-:Y:S04]  /*1690*/  STG.E desc[UR24][R18.64], R15 ;  /* 0x0000000f12007986 */ /* 0x0109e8000c101918 */
[----:B------:R-:W3:Y:S01]  /*16a0*/  LDG.E R13, desc[UR24][R16.64+0xc] ;  /* 0x00000c18100d7981 */ /* 0x000ee2000c1e1900 */
[C---:B------:R-:W-:Y:S01]  /*16b0*/  IADD3 R22, P0, PT, R21.reuse, R4, RZ ;  /* 0x0000000415167210 */ /* 0x040fe20007f1e0ff */
[----:B------:R-:W-:Y:S01]  /*16c0*/  UIADD3 UR26, UP2, UPT, UR26, -0x10, URZ ;  /* 0xfffffff01a1a7890 */ /* 0x000fe2000ff5e0ff */
[----:B------:R-:W-:Y:S01]  /*16d0*/  VIADD R14, R14, 0x10 ;  /* 0x000000100e0e7836 */ /* 0x000fe20000000000 */
[----:B------:R-:W-:Y:S01]  /*16e0*/  UIADD3 UR4, UPT, UPT, UR4, 0x10, URZ ;  /* 0x0000001004047890 */ /* 0x000fe2000fffe0ff */
[----:B------:R-:W-:Y:S01]  /*16f0*/  LEA.HI.X.SX32 R21, R21, R10, 0x1, P0 ;  /* 0x0000000a15157211 */ /* 0x000fe200000f0eff */
[----:B------:R-:W-:Y:S01]  /*1700*/  UIADD3.X UR27, UPT, UPT, UR27, -0x1, URZ, UP2, !UPT ;  /* 0xffffffff1b1b7890 */ /* 0x000fe200097fe4ff */
[----:B------:R-:W-:Y:S01]  /*1710*/  LEA R20, P0, R22, UR22, 0x2 ;  /* 0x0000001616147c11 */ /* 0x000fe2000f8010ff */
[----:B------:R-:W-:-:S03]  /*1720*/  UISETP.GT.U32.AND UP2, UPT, UR26, 0xc, UPT ;  /* 0x0000000c1a00788c */ /* 0x000fc6000bf44070 */
[----:B------:R-:W-:Y:S01]  /*1730*/  LEA.HI.X R21, R22, UR23, R21, 0x2, P0 ;  /* 0x0000001716157c11 */ /* 0x000fe200080f1415 */
[----:B------:R-:W-:-:S04]  /*1740*/  UISETP.GT.AND.EX UP2, UPT, UR27, URZ, UPT, UP2 ;  /* 0x000000ff1b00728c */ /* 0x000fc8000bf44320 */
[----:B---3--:R4:W-:Y:S05]  /*1750*/  STG.E desc[UR24][R20.64], R13 ;  /* 0x0000000d14007986 */ /* 0x0089ea000c101918 */
[----:B------:R-:W-:Y:S05]  /*1760*/  BRA.U UP2, `(.L_x_7) ;  /* 0xfffffff502847547 */ /* 0x000fea000b83ffff */
.L_x_6:
[----:B------:R-:W-:-:S04]  /*1770*/  UISETP.GT.U32.AND UP2, UPT, UR26, 0x4, UPT ;  /* 0x000000041a00788c */ /* 0x000fc8000bf44070 */
[----:B------:R-:W-:-:S09]  /*1780*/  UISETP.GT.AND.EX UP2, UPT, UR27, URZ, UPT, UP2 ;  /* 0x000000ff1b00728c */ /* 0x000fd2000bf44320 */
[----:B------:R-:W-:Y:S05]  /*1790*/  BRA.U !UP2, `(.L_x_8) ;  /* 0x000000050a4c7547 */ /* 0x000fea000b800000 */
[----:B------:R-:W0:Y:S01]  /*17a0*/  LDCU.64 UR28, c[0x0][0x3a8] ;  /* 0x00007500ff1c77ac */ /* 0x000e220008000a00 */
[--C-:B----4-:R-:W-:Y:S01]  /*17b0*/  SHF.R.S32.HI R15, RZ, 0x1f, R14.reuse ;  /* 0x0000001fff0f7819 */ /* 0x110fe2000001140e */
[----:B------:R-:W3:Y:S01]  /*17c0*/  LDCU.128 UR20, c[0x0][0x380] ;  /* 0x00007000ff1477ac */ /* 0x000ee20008000c00 */
[----:B0-----:R-:W-:Y:S02]  /*17d0*/  IMAD R13, R12, UR28, RZ ;  /* 0x0000001c0c0d7c24 */ /* 0x001fe4000f8e02ff */
[----:B------:R-:W-:-:S04]  /*17e0*/  IMAD.WIDE.U32 R16, R6, UR28, R14 ;  /* 0x0000001c06107c25 */ /* 0x000fc8000f8e000e */
[----:B------:R-:W-:Y:S01]  /*17f0*/  IMAD R13, R6, UR29, R13 ;  /* 0x0000001d060d7c24 */ /* 0x000fe2000f8e020d */
[----:B---3--:R-:W-:-:S03]  /*1800*/  LEA R18, P0, R16, UR20, 0x2 ;  /* 0x0000001410127c11 */ /* 0x008fc6000f8010ff */
[----:B------:R-:W-:-:S05]  /*1810*/  IMAD.IADD R15, R13, 0x1, R17 ;  /* 0x000000010d0f7824 */ /* 0x000fca00078e0211 */
        /* <DEDUP_REMOVED lines=23> */
[----:B------:R-:W-:Y:S01]  /*1990*/  VIADD R16, R14, 0x4 ;  /* 0x000000040e107836 */ /* 0x000fe20000000000 */
[----:B------:R-:W-:-:S03]  /*19a0*/  UIADD3 UR9, UPT, UPT, UR9, 0x3, URZ ;  /* 0x0000000309097890 */ /* 0x000fc6000fffe0ff */
[----:B----4-:R0:W-:Y:S04]  /*19b0*/  STG.E desc[UR24][R24.64], R27 ;  /* 0x0000001b18007986 */ /* 0x0101e8000c101918 */
[----:B------:R-:W4:Y:S01]  /*19c0*/  LDG.E R15, desc[UR24][R18.64+0xc] ;  /* 0x00000c18120f7981 */ /* 0x000f22000c1e1900 */
[--C-:B------:R-:W-:Y:S01]  /*19d0*/  SHF.R.S32.HI R17, RZ, 0x1f, R16.reuse ;  /* 0x0000001fff117819 */ /* 0x100fe20000011410 */
[----:B---3--:R-:W-:Y:S02]  /*19e0*/  IMAD R23, R0, UR9, RZ ;  /* 0x0000000900177c24 */ /* 0x008fe4000f8e02ff */
[----:B------:R-:W-:-:S03]  /*19f0*/  IMAD.WIDE.U32 R20, R6, UR28, R16 ;  /* 0x0000001c06147c25 */ /* 0x000fc6000f8e0010 */
[----:B------:R-:W-:Y:S01]  /*1a00*/  IADD3 R17, P0, PT, R23, R4, RZ ;  /* 0x0000000417117210 */ /* 0x000fe20007f1e0ff */
[----:B------:R-:W-:-:S03]  /*1a10*/  IMAD.IADD R13, R13, 0x1, R21 ;  /* 0x000000010d0d7824 */ /* 0x000fc600078e0215 */
[----:B------:R-:W-:Y:S02]  /*1a20*/  LEA.HI.X.SX32 R26, R23, R10, 0x1, P0 ;  /* 0x0000000a171a7211 */ /* 0x000fe400000f0eff */
[C---:B------:R-:W-:Y:S02]  /*1a30*/  LEA R22, P0, R17.reuse, UR22, 0x2 ;  /* 0x0000001611167c11 */ /* 0x040fe4000f8010ff */
[C---:B------:R-:W-:Y:S02]  /*1a40*/  LEA R16, P1, R20.reuse, UR20, 0x2 ;  /* 0x0000001414107c11 */ /* 0x040fe4000f8210ff */
[----:B------:R-:W-:Y:S02]  /*1a50*/  LEA.HI.X R23, R17, UR23, R26, 0x2, P0 ;  /* 0x0000001711177c11 */ /* 0x000fe400080f141a */
[----:B------:R-:W-:Y:S01]  /*1a60*/  LEA.HI.X R17, R20, UR21, R13, 0x2, P1 ;  /* 0x0000001514117c11 */ /* 0x000fe200088f140d */
[----:B------:R-:W-:-:S04]  /*1a70*/  UIADD3 UR9, UPT, UPT, UR4, 0x4, URZ ;  /* 0x0000000404097890 */ /* 0x000fc8000fffe0ff */
[----:B------:R-:W-:Y:S01]  /*1a80*/  UIMAD UR9, UR11, UR14, UR9 ;  /* 0x0000000e0b0972a4 */ /* 0x000fe2000f8e0209 */
[----:B----4-:R3:W-:Y:S04]  /*1a90*/  STG.E desc[UR24][R22.64], R15 ;  /* 0x0000000f16007986 */ /* 0x0107e8000c101918 */
[----:B------:R-:W4:Y:S01]  /*1aa0*/  LDG.E R13, desc[UR24][R16.64] ;  /* 0x00000018100d7981 */ /* 0x000f22000c1e1900 */
[----:B------:R-:W-:-:S05]  /*1ab0*/  IMAD R19, R0, UR9, RZ ;  /* 0x0000000900137c24 */ /* 0x000fca000f8e02ff */
[----:B------:R-:W-:-:S04]  /*1ac0*/  IADD3 R18, P0, PT, R19, R4, RZ ;  /* 0x0000000413127210 */ /* 0x000fc80007f1e0ff */
[----:B------:R-:W-:Y:S02]  /*1ad0*/  LEA.HI.X.SX32 R21, R19, R10, 0x1, P0 ;  /* 0x0000000a13157211 */ /* 0x000fe400000f0eff */
[----:B------:R-:W-:-:S04]  /*1ae0*/  LEA R20, P0, R18, UR22, 0x2 ;  /* 0x0000001612147c11 */ /* 0x000fc8000f8010ff */
[----:B------:R-:W-:Y:S01]  /*1af0*/  LEA.HI.X R21, R18, UR23, R21, 0x2, P0 ;  /* 0x0000001712157c11 */ /* 0x000fe200080f1415 */
[----:B------:R-:W-:-:S04]  /*1b00*/  IMAD.IADD R19, R0, 0x1, R19 ;  /* 0x0000000100137824 */ /* 0x000fc800078e0213 */
[----:B----4-:R4:W-:Y:S04]  /*1b10*/  STG.E desc[UR24][R20.64], R13 ;  /* 0x0000000d14007986 */ /* 0x0109e8000c101918 */
[----:B0-----:R-:W5:Y:S01]  /*1b20*/  LDG.E R25, desc[UR24][R16.64+0x4] ;  /* 0x0000041810197981 */ /* 0x001f62000c1e1900 */
[----:B---3--:R-:W-:-:S04]  /*1b30*/  IADD3 R15, P0, PT, R19, R4, RZ ;  /* 0x00000004130f7210 */ /* 0x008fc80007f1e0ff */
[----:B------:R-:W-:Y:S02]  /*1b40*/  LEA.HI.X.SX32 R22, R19, R10, 0x1, P0 ;  /* 0x0000000a13167211 */ /* 0x000fe400000f0eff */
[----:B------:R-:W-:-:S04]  /*1b50*/  LEA R18, P0, R15, UR22, 0x2 ;  /* 0x000000160f127c11 */ /* 0x000fc8000f8010ff */
[----:B------:R-:W-:Y:S01]  /*1b60*/  LEA.HI.X R19, R15, UR23, R22, 0x2, P0 ;  /* 0x000000170f137c11 */ /* 0x000fe200080f1416 */
[----:B------:R-:W-:-:S06]  /*1b70*/  UIADD3 UR15, UPT, UPT, UR9, 0x2, URZ ;  /* 0x00000002090f7890 */ /* 0x000fcc000fffe0ff */
[----:B------:R-:W-:Y:S01]  /*1b80*/  IMAD R23, R0, UR15, RZ ;  /* 0x0000000f00177c24 */ /* 0x000fe2000f8e02ff */
[----:B-----5:R0:W-:Y:S04]  /*1b90*/  STG.E desc[UR24][R18.64], R25 ;  /* 0x0000001912007986 */ /* 0x0201e8000c101918 */
[----:B------:R-:W3:Y:S01]  /*1ba0*/  LDG.E R15, desc[UR24][R16.64+0x8] ;  /* 0x00000818100f7981 */ /* 0x000ee2000c1e1900 */
[----:B----4-:R-:W-:-:S04]  /*1bb0*/  IADD3 R13, P0, PT, R23, R4, RZ ;  /* 0x00000004170d7210 */ /* 0x010fc80007f1e0ff */
[----:B------:R-:W-:Y:S02]  /*1bc0*/  LEA.HI.X.SX32 R22, R23, R10, 0x1, P0 ;  /* 0x0000000a17167211 */ /* 0x000fe400000f0eff */
[----:B------:R-:W-:-:S04]  /*1bd0*/  LEA R20, P0, R13, UR22, 0x2 ;  /* 0x000000160d147c11 */ /* 0x000fc8000f8010ff */
[----:B------:R-:W-:Y:S01]  /*1be0*/  LEA.HI.X R21, R13, UR23, R22, 0x2, P0 ;  /* 0x000000170d157c11 */ /* 0x000fe200080f1416 */
[----:B------:R-:W-:-:S04]  /*1bf0*/  UIADD3 UR9, UPT, UPT, UR9, 0x3, URZ ;  /* 0x0000000309097890 */ /* 0x000fc8000fffe0ff */
[----:B---3--:R3:W-:Y:S04]  /*1c00*/  STG.E desc[UR24][R20.64], R15 ;  /* 0x0000000f14007986 */ /* 0x0087e8000c101918 */
[----:B------:R-:W4:Y:S01]  /*1c10*/  LDG.E R13, desc[UR24][R16.64+0xc] ;  /* 0x00000c18100d7981 */ /* 0x000f22000c1e1900 */
[----:B0-----:R-:W-:Y:S01]  /*1c20*/  IMAD R19, R0, UR9, RZ ;  /* 0x0000000900137c24 */ /* 0x001fe2000f8e02ff */
[----:B------:R-:W-:Y:S01]  /*1c30*/  UIADD3 UR26, UP0, UPT, UR26, -0x8, URZ ;  /* 0xfffffff81a1a7890 */ /* 0x000fe2000ff1e0ff */
[----:B------:R-:W-:Y:S01]  /*1c40*/  VIADD R14, R14, 0x8 ;  /* 0x000000080e0e7836 */ /* 0x000fe20000000000 */
[----:B------:R-:W-:Y:S02]  /*1c50*/  UIADD3 UR4, UPT, UPT, UR4, 0x8, URZ ;  /* 0x0000000804047890 */ /* 0x000fe4000fffe0ff */
[----:B------:R-:W-:Y:S01]  /*1c60*/  IADD3 R22, P0, PT, R19, R4, RZ ;  /* 0x0000000413167210 */ /* 0x000fe20007f1e0ff */
[----:B------:R-:W-:-:S02]  /*1c70*/  UIADD3.X UR27, UPT, UPT, UR27, -0x1, URZ, UP0, !UPT ;  /* 0xffffffff1b1b7890 */ /* 0x000fc400087fe4ff */
[----:B------:R-:W-:Y:S01]  /*1c80*/  UPLOP3.LUT UP0, UPT, UPT, UPT, UPT, 0x40, 0x4 ;  /* 0x000000000004789c */ /* 0x000fe20003f0e870 */
[----:B------:R-:W-:Y:S02]  /*1c90*/  LEA R18, P1, R22, UR22, 0x2 ;  /* 0x0000001616127c11 */ /* 0x000fe4000f8210ff */
[----:B------:R-:W-:-:S04]  /*1ca0*/  LEA.HI.X.SX32 R19, R19, R10, 0x1, P0 ;  /* 0x0000000a13137211 */ /* 0x000fc800000f0eff */
[----:B------:R-:W-:-:S05]  /*1cb0*/  LEA.HI.X R19, R22, UR23, R19, 0x2, P1 ;  /* 0x0000001716137c11 */ /* 0x000fca00088f1413 */
[----:B----4-:R3:W-:Y:S02]  /*1cc0*/  STG.E desc[UR24][R18.64], R13 ;  /* 0x0000000d12007986 */ /* 0x0107e4000c101918 */
.L_x_8:
[----:B------:R-:W-:-:S04]  /*1cd0*/  UISETP.NE.U32.AND UP2, UPT, UR26, URZ, UPT ;  /* 0x000000ff1a00728c */ /* 0x000fc8000bf45070 */
[----:B------:R-:W-:-:S09]  /*1ce0*/  UISETP.NE.OR.EX UP0, UPT, UR27, URZ, UP0, UP2 ;  /* 0x000000ff1b00728c */ /* 0x000fd20008705720 */
[----:B------:R-:W-:Y:S05]  /*1cf0*/  BRA.U !UP0, `(.L_x_4) ;  /* 0x0000000108b47547 */ /* 0x000fea000b800000 */
.L_x_5:
[----:B---34-:R-:W-:Y:S01]  /*1d00*/  SHF.R.S32.HI R15, RZ, 0x1f, R14 ;  /* 0x0000001fff0f7819 */ /* 0x018fe2000001140e */
[----:B-1----:R-:W-:-:S04]  /*1d10*/  IMAD R13, R12, UR12, RZ ;  /* 0x0000000c0c0d7c24 */ /* 0x002fc8000f8e02ff */
[C---:B------:R-:W-:Y:S02]  /*1d20*/  IMAD R13, R6.reuse, UR13, R13 ;  /* 0x0000000d060d7c24 */ /* 0x040fe4000f8e020d */
[----:B------:R-:W-:-:S04]  /*1d30*/  IMAD.WIDE.U32 R18, R6, UR12, R14 ;  /* 0x0000000c06127c25 */ /* 0x000fc8000f8e000e */
[----:B------:R-:W-:Y:S01]  /*1d40*/  IMAD.IADD R13, R19, 0x1, R13 ;  /* 0x00000001130d7824 */ /* 0x000fe200078e020d */
[----:B--2---:R-:W-:-:S04]  /*1d50*/  LEA R16, P0, R18, UR16, 0x2 ;  /* 0x0000001012107c11 */ /* 0x004fc8000f8010ff */
[----:B------:R-:W-:-:S05]  /*1d60*/  LEA.HI.X R17, R18, UR17, R13, 0x2, P0 ;  /* 0x0000001112117c11 */ /* 0x000fca00080f140d */
[----:B------:R-:W2:Y:S01]  /*1d70*/  LDG.E R13, desc[UR24][R16.64] ;  /* 0x00000018100d7981 */ /* 0x000ea2000c1e1900 */
[----:B------:R-:W-:-:S06]  /*1d80*/  UIMAD UR9, UR11, UR14, UR4 ;  /* 0x0000000e0b0972a4 */ /* 0x000fcc000f8e0204 */
[----:B------:R-:W-:-:S05]  /*1d90*/  IMAD R21, R0, UR9, RZ ;  /* 0x0000000900157c24 */ /* 0x000fca000f8e02ff */
[----:B------:R-:W-:-:S04]  /*1da0*/  IADD3 R15, P0, PT, R21, R4, RZ ;  /* 0x00000004150f7210 */ /* 0x000fc80007f1e0ff */
[----:B------:R-:W-:Y:S02]  /*1db0*/  LEA.HI.X.SX32 R20, R21, R10, 0x1, P0 ;  /* 0x0000000a15147211 */ /* 0x000fe400000f0eff */
[----:B------:R-:W-:-:S04]  /*1dc0*/  LEA R18, P0, R15, UR18, 0x2 ;  /* 0x000000120f127c11 */ /* 0x000fc8000f8010ff */
[----:B------:R-:W-:-:S05]  /*1dd0*/  LEA.HI.X R19, R15, UR19, R20, 0x2, P0 ;  /* 0x000000130f137c11 */ /* 0x000fca00080f1414 */
[----:B--2---:R1:W-:Y:S04]  /*1de0*/  STG.E desc[UR24][R18.64], R13 ;  /* 0x0000000d12007986 */ /* 0x0043e8000c101918 */
[----:B------:R-:W2:Y:S01]  /*1df0*/  LDG.E R15, desc[UR24][R16.64+0x4] ;  /* 0x00000418100f7981 */ /* 0x000ea2000c1e1900 */
[----:B------:R-:W-:-:S05]  /*1e00*/  IMAD.IADD R21, R0, 0x1, R21 ;  /* 0x0000000100157824 */ /* 0x000fca00078e0215 */
[----:B------:R-:W-:-:S04]  /*1e10*/  IADD3 R22, P0, PT, R21, R4, RZ ;  /* 0x0000000415167210 */ /* 0x000fc80007f1e0ff */
[----:B------:R-:W-:Y:S02]  /*1e20*/  LEA.HI.X.SX32 R21, R21, R10, 0x1, P0 ;  /* 0x0000000a15157211 */ /* 0x000fe400000f0eff */
[----:B------:R-:W-:-:S04]  /*1e30*/  LEA R20, P0, R22, UR18, 0x2 ;  /* 0x0000001216147c11 */ /* 0x000fc8000f8010ff */
[----:B------:R-:W-:Y:S01]  /*1e40*/  LEA.HI.X R21, R22, UR19, R21, 0x2, P0 ;  /* 0x0000001316157c11 */ /* 0x000fe200080f1415 */
[----:B------:R-:W-:-:S04]  /*1e50*/  UIADD3 UR15, UPT, UPT, UR9, 0x2, URZ ;  /* 0x00000002090f7890 */ /* 0x000fc8000fffe0ff */
[----:B--2---:R2:W-:Y:S04]  /*1e60*/  STG.E desc[UR24][R20.64], R15 ;  /* 0x0000000f14007986 */ /* 0x0045e8000c101918 */
[----:B------:R-:W3:Y:S01]  /*1e70*/  LDG.E R23, desc[UR24][R16.64+0x8] ;  /* 0x0000081810177981 */ /* 0x000ee2000c1e1900 */
[----:B------:R-:W-:-:S05]  /*1e80*/  IMAD R25, R0, UR15, RZ ;  /* 0x0000000f00197c24 */ /* 0x000fca000f8e02ff */
[----:B-1----:R-:W-:-:S04]  /*1e90*/  IADD3 R13, P0, PT, R25, R4, RZ ;  /* 0x00000004190d7210 */ /* 0x002fc80007f1e0ff */
[----:B------:R-:W-:Y:S02]  /*1ea0*/  LEA.HI.X.SX32 R22, R25, R10, 0x1, P0 ;  /* 0x0000000a19167211 */ /* 0x000fe400000f0eff */
[----:B------:R-:W-:-:S04]  /*1eb0*/  LEA R18, P0, R13, UR18, 0x2 ;  /* 0x000000120d127c11 */ /* 0x000fc8000f8010ff */
[----:B------:R-:W-:Y:S01]  /*1ec0*/  LEA.HI.X R19, R13, UR19, R22, 0x2, P0 ;  /* 0x000000130d137c11 */ /* 0x000fe200080f1416 */
[----:B------:R-:W-:-:S04]  /*1ed0*/  UIADD3 UR9, UPT, UPT, UR9, 0x3, URZ ;  /* 0x0000000309097890 */ /* 0x000fc8000fffe0ff */
[----:B---3--:R1:W-:Y:S04]  /*1ee0*/  STG.E desc[UR24][R18.64], R23 ;  /* 0x0000001712007986 */ /* 0x0083e8000c101918 */
[----:B------:R-:W3:Y:S01]  /*1ef0*/  LDG.E R13, desc[UR24][R16.64+0xc] ;  /* 0x00000c18100d7981 */ /* 0x000ee2000c1e1900 */
[----:B--2---:R-:W-:Y:S01]  /*1f00*/  IMAD R15, R0, UR9, RZ ;  /* 0x00000009000f7c24 */ /* 0x004fe2000f8e02ff */
[----:B------:R-:W-:Y:S01]  /*1f10*/  UIADD3 UR26, UP0, UPT, UR26, -0x4, URZ ;  /* 0xfffffffc1a1a7890 */ /* 0x000fe2000ff1e0ff */
[----:B------:R-:W-:Y:S01]  /*1f20*/  VIADD R14, R14, 0x4 ;  /* 0x000000040e0e7836 */ /* 0x000fe20000000000 */
[----:B------:R-:W-:Y:S02]  /*1f30*/  UIADD3 UR4, UPT, UPT, UR4, 0x4, URZ ;  /* 0x0000000404047890 */ /* 0x000fe4000fffe0ff */
[----:B------:R-:W-:Y:S01]  /*1f40*/  IADD3 R21, P0, PT, R15, R4, RZ ;  /* 0x000000040f157210 */ /* 0x000fe20007f1e0ff */
[----:B0-----:R-:W-:-:S02]  /*1f50*/  UIADD3.X UR27, UPT, UPT, UR27, -0x1, URZ, UP0, !UPT ;  /* 0xffffffff1b1b7890 */ /* 0x001fc400087fe4ff */
[----:B------:R-:W-:Y:S01]  /*1f60*/  UISETP.NE.U32.AND UP0, UPT, UR26, URZ, UPT ;  /* 0x000000ff1a00728c */ /* 0x000fe2000bf05070 */
[----:B------:R-:W-:Y:S02]  /*1f70*/  LEA.HI.X.SX32 R22, R15, R10, 0x1, P0 ;  /* 0x0000000a0f167211 */ /* 0x000fe400000f0eff */
[----:B------:R-:W-:Y:S01]  /*1f80*/  LEA R20, P0, R21, UR18, 0x2 ;  /* 0x0000001215147c11 */ /* 0x000fe2000f8010ff */
[----:B------:R-:W-:-:S03]  /*1f90*/  UISETP.NE.AND.EX UP0, UPT, UR27, URZ, UPT, UP0 ;  /* 0x000000ff1b00728c */ /* 0x000fc6000bf05300 */
[----:B------:R-:W-:-:S05]  /*1fa0*/  LEA.HI.X R21, R21, UR19, R22, 0x2, P0 ;  /* 0x0000001315157c11 */ /* 0x000fca00080f1416 */
[----:B---3--:R1:W-:Y:S01]  /*1fb0*/  STG.E desc[UR24][R20.64], R13 ;  /* 0x0000000d14007986 */ /* 0x0083e2000c101918 */
[----:B------:R-:W-:Y:S05]  /*1fc0*/  BRA.U UP0, `(.L_x_5) ;  /* 0xfffffffd004c7547 */ /* 0x000fea000b83ffff */
.L_x_4:
[----:B------:R-:W-:-:S04]  /*1fd0*/  UISETP.NE.U32.AND UP0, UPT, UR10, URZ, UPT ;  /* 0x000000ff0a00728c */ /* 0x000fc8000bf05070 */
[----:B------:R-:W-:-:S09]  /*1fe0*/  UISETP.NE.AND.EX UP0, UPT, URZ, URZ, UPT, UP0 ;  /* 0x000000ffff00728c */ /* 0x000fd2000bf05300 */
[----:B------:R-:W-:Y:S05]  /*1ff0*/  BRA.U !UP0, `(.L_x_9) ;  /* 0x00000001089c7547 */ /* 0x000fea000b800000 */
[----:B-1----:R-:W0:Y:S01]  /*2000*/  LDCU.64 UR12, c[0x0][0x3a8] ;  /* 0x00007500ff0c77ac */ /* 0x002e220008000a00 */
[----:B------:R-:W-:Y:S01]  /*2010*/  VIADD R14, R8, UR4 ;  /* 0x00000004080e7c36 */ /* 0x000fe20008000000 */
[----:B--2---:R-:W1:Y:S04]  /*2020*/  LDCU.128 UR16, c[0x0][0x380] ;  /* 0x00007000ff1077ac */ /* 0x004e680008000c00 */
[--C-:B---34-:R-:W-:Y:S01]  /*2030*/  SHF.R.S32.HI R15, RZ, 0x1f, R14.reuse ;  /* 0x0000001fff0f7819 */ /* 0x118fe2000001140e */
[----:B0-----:R-:W-:Y:S02]  /*2040*/  IMAD R7, R12, UR12, RZ ;  /* 0x0000000c0c077c24 */ /* 0x001fe4000f8e02ff */
[----:B------:R-:W-:-:S04]  /*2050*/  IMAD.WIDE.U32 R12, R6, UR12, R14 ;  /* 0x0000000c060c7c25 */ /* 0x000fc8000f8e000e */
[----:B------:R-:W-:Y:S01]  /*2060*/  IMAD R7, R6, UR13, R7 ;  /* 0x0000000d06077c24 */ /* 0x000fe2000f8e0207 */
[----:B-1----:R-:W-:-:S03]  /*2070*/  LEA R6, P0, R12, UR16, 0x2 ;  /* 0x000000100c067c11 */ /* 0x002fc6000f8010ff */
[----:B------:R-:W-:-:S05]  /*2080*/  IMAD.IADD R7, R7, 0x1, R13 ;  /* 0x0000000107077824 */ /* 0x000fca00078e020d */
[----:B------:R-:W-:-:S05]  /*2090*/  LEA.HI.X R7, R12, UR17, R7, 0x2, P0 ;  /* 0x000000110c077c11 */ /* 0x000fca00080f1407 */
[----:B------:R-:W2:Y:S01]  /*20a0*/  LDG.E R15, desc[UR24][R6.64] ;  /* 0x00000018060f7981 */ /* 0x000ea2000c1e1900 */
[----:B------:R-:W-:Y:S02]  /*20b0*/  UIMAD UR4, UR11, UR14, UR4 ;  /* 0x0000000e0b0472a4 */ /* 0x000fe4000f8e0204 */
[----:B------:R-:W-:-:S04]  /*20c0*/  UISETP.NE.U32.AND UP0, UPT, UR10, 0x1, UPT ;  /* 0x000000010a00788c */ /* 0x000fc8000bf05070 */
[----:B------:R-:W-:Y:S01]  /*20d0*/  IMAD R17, R0, UR4, RZ ;  /* 0x0000000400117c24 */ /* 0x000fe2000f8e02ff */
[----:B------:R-:W-:-:S04]  /*20e0*/  UISETP.NE.AND.EX UP0, UPT, URZ, URZ, UPT, UP0 ;  /* 0x000000ffff00728c */ /* 0x000fc8000bf05300 */
[----:B------:R-:W-:-:S04]  /*20f0*/  IADD3 R13, P0, PT, R17, R4, RZ ;  /* 0x00000004110d7210 */ /* 0x000fc80007f1e0ff */
[----:B------:R-:W-:Y:S02]  /*2100*/  LEA.HI.X.SX32 R14, R17, R10, 0x1, P0 ;  /* 0x0000000a110e7211 */ /* 0x000fe400000f0eff */
[----:B------:R-:W-:-:S04]  /*2110*/  LEA R12, P0, R13, UR18, 0x2 ;  /* 0x000000120d0c7c11 */ /* 0x000fc8000f8010ff */
[----:B------:R-:W-:-:S05]  /*2120*/  LEA.HI.X R13, R13, UR19, R14, 0x2, P0 ;  /* 0x000000130d0d7c11 */ /* 0x000fca00080f140e */
[----:B--2---:R0:W-:Y:S01]  /*2130*/  STG.E desc[UR24][R12.64], R15 ;  /* 0x0000000f0c007986 */ /* 0x0041e2000c101918 */
[----:B------:R-:W-:Y:S05]  /*2140*/  BRA.U !UP0, `(.L_x_9) ;  /* 0x0000000108487547 */ /* 0x000fea000b800000 */
[----:B0-----:R-:W2:Y:S01]  /*2150*/  LDG.E R15, desc[UR24][R6.64+0x4] ;  /* 0x00000418060f7981 */ /* 0x001ea2000c1e1900 */
[----:B------:R-:W-:Y:S01]  /*2160*/  IMAD.IADD R13, R0, 0x1, R17 ;  /* 0x00000001000d7824 */ /* 0x000fe200078e0211 */
[----:B------:R-:W-:-:S04]  /*2170*/  UISETP.NE.U32.AND UP0, UPT, UR10, 0x2, UPT ;  /* 0x000000020a00788c */ /* 0x000fc8000bf05070 */
[----:B------:R-:W-:Y:S01]  /*2180*/  IADD3 R14, P0, PT, R13, R4, RZ ;  /* 0x000000040d0e7210 */ /* 0x000fe20007f1e0ff */
[----:B------:R-:W-:-:S03]  /*2190*/  UISETP.NE.AND.EX UP0, UPT, URZ, URZ, UPT, UP0 ;  /* 0x000000ffff00728c */ /* 0x000fc6000bf05300 */
[----:B------:R-:W-:Y:S02]  /*21a0*/  LEA.HI.X.SX32 R13, R13, R10, 0x1, P0 ;  /* 0x0000000a0d0d7211 */ /* 0x000fe400000f0eff */
[----:B------:R-:W-:-:S04]  /*21b0*/  LEA R12, P0, R14, UR18, 0x2 ;  /* 0x000000120e0c7c11 */ /* 0x000fc8000f8010ff */
[----:B------:R-:W-:-:S05]  /*21c0*/  LEA.HI.X R13, R14, UR19, R13, 0x2, P0 ;  /* 0x000000130e0d7c11 */ /* 0x000fca00080f140d */
[----:B--2---:R0:W-:Y:S01]  /*21d0*/  STG.E desc[UR24][R12.64], R15 ;  /* 0x0000000f0c007986 */ /* 0x0041e2000c101918 */
[----:B------:R-:W-:Y:S05]  /*21e0*/  BRA.U !UP0, `(.L_x_9) ;  /* 0x0000000108207547 */ /* 0x000fea000b800000 */
[----:B------:R-:W2:Y:S01]  /*21f0*/  LDG.E R7, desc[UR24][R6.64+0x8] ;  /* 0x0000081806077981 */ /* 0x000ea2000c1e1900 */
[----:B------:R-:W-:-:S06]  /*2200*/  UIADD3 UR4, UPT, UPT, UR4, 0x2, URZ ;  /* 0x0000000204047890 */ /* 0x000fcc000fffe0ff */
[----:B0-----:R-:W-:-:S05]  /*2210*/  IMAD R13, R0, UR4, RZ ;  /* 0x00000004000d7c24 */ /* 0x001fca000f8e02ff */
[----:B------:R-:W-:-:S04]  /*2220*/  IADD3 R14, P0, PT, R13, R4, RZ ;  /* 0x000000040d0e7210 */ /* 0x000fc80007f1e0ff */
[----:B------:R-:W-:Y:S02]  /*2230*/  LEA R12, P1, R14, UR18, 0x2 ;  /* 0x000000120e0c7c11 */ /* 0x000fe4000f8210ff */
[----:B------:R-:W-:-:S04]  /*2240*/  LEA.HI.X.SX32 R13, R13, R10, 0x1, P0 ;  /* 0x0000000a0d0d7211 */ /* 0x000fc800000f0eff */
[----:B------:R-:W-:-:S05]  /*2250*/  LEA.HI.X R13, R14, UR19, R13, 0x2, P1 ;  /* 0x000000130e0d7c11 */ /* 0x000fca00088f140d */
[----:B--2---:R0:W-:Y:S02]  /*2260*/  STG.E desc[UR24][R12.64], R7 ;  /* 0x000000070c007986 */ /* 0x0041e4000c101918 */
.L_x_9:
[----:B------:R-:W-:Y:S05]  /*2270*/  BRA.U !UP1, `(.L_x_10) ;  /* 0xffffffe909307547 */ /* 0x000fea000b83ffff */
[----:B------:R-:W5:Y:S01]  /*2280*/  LDCU.64 UR4, c[0x0][0x3c0] ;  /* 0x00007800ff0477ac */ /* 0x000f620008000a00 */
[----:B------:R-:W-:-:S04]  /*2290*/  UIADD3 UR7, UP0, UPT, UR7, 0x1, URZ ;  /* 0x0000000107077890 */ /* 0x000fc8000ff1e0ff */
[----:B------:R-:W-:Y:S02]  /*22a0*/  UIADD3.X UR8, UPT, UPT, URZ, UR8, URZ, UP0, !UPT ;  /* 0x00000008ff087290 */ /* 0x000fe400087fe4ff */
[----:B-----5:R-:W-:-:S04]  /*22b0*/  UISETP.GE.U32.AND UP0, UPT, UR7, UR4, UPT ;  /* 0x000000040700728c */ /* 0x020fc8000bf06070 */
[----:B------:R-:W-:-:S09]  /*22c0*/  UISETP.GE.U32.AND.EX UP0, UPT, UR8, UR5, UPT, UP0 ;  /* 0x000000050800728c */ /* 0x000fd2000bf06100 */
[----:B------:R-:W-:Y:S05]  /*22d0*/  BRA.U !UP0, `(.L_x_11) ;  /* 0xffffffe908107547 */ /* 0x000fea000b83ffff */
[----:B-12---:R-:W-:Y:S05]  /*22e0*/  EXIT ;  /* 0x000000000000794d */ /* 0x006fea0003800000 */
        .weak           $__internal_0_$__cuda_sm20_div_u64
        .type           $__internal_0_$__cuda_sm20_div_u64,@function
        .size           $__internal_0_$__cuda_sm20_div_u64,(.L_x_13 - $__internal_0_$__cuda_sm20_div_u64)
$__internal_0_$__cuda_sm20_div_u64:
[----:B------:R-:W0:Y:S08]  /*22f0*/  I2F.U64.RP R5, UR4 ;  /* 0x0000000400057d12 */ /* 0x000e300008309000 */
[----:B0-----:R-:W0:Y:S02]  /*2300*/  MUFU.RCP R5, R5 ;  /* 0x0000000500057308 */ /* 0x001e240000001000 */
[----:B0-----:R-:W-:-:S06]  /*2310*/  VIADD R6, R5, 0x1ffffffe ;  /* 0x1ffffffe05067836 */ /* 0x001fcc0000000000 */
[----:B------:R-:W0:Y:S02]  /*2320*/  F2I.U64.TRUNC R6, R6 ;  /* 0x0000000600067311 */ /* 0x000e24000020d800 */
[----:B0-----:R-:W-:-:S04]  /*2330*/  IMAD.WIDE.U32 R8, R6, UR4, RZ ;  /* 0x0000000406087c25 */ /* 0x001fc8000f8e00ff */
[----:B------:R-:W-:Y:S01]  /*2340*/  IMAD R9, R6, UR5, R9 ;  /* 0x0000000506097c24 */ /* 0x000fe2000f8e0209 */
[----:B------:R-:W-:-:S03]  /*2350*/  IADD3 R11, P0, PT, RZ, -R8, RZ ;  /* 0x80000008ff0b7210 */ /* 0x000fc60007f1e0ff */
[----:B------:R-:W-:Y:S02]  /*2360*/  IMAD R9, R7, UR4, R9 ;  /* 0x0000000407097c24 */ /* 0x000fe4000f8e0209 */
[----:B------:R-:W-:-:S04]  /*2370*/  IMAD.HI.U32 R8, R6, R11, RZ ;  /* 0x0000000b06087227 */ /* 0x000fc800078e00ff */
[----:B------:R-:W-:Y:S02]  /*2380*/  IMAD.X R13, RZ, RZ, ~R9, P0 ;  /* 0x000000ffff0d7224 */ /* 0x000fe400000e0e09 */
[----:B------:R-:W-:Y:S02]  /*2390*/  IMAD.MOV.U32 R9, RZ, RZ, R6 ;  /* 0x000000ffff097224 */ /* 0x000fe400078e0006 */
[-C--:B------:R-:W-:Y:S02]  /*23a0*/  IMAD R15, R7, R13.reuse, RZ ;  /* 0x0000000d070f7224 */ /* 0x080fe400078e02ff */
[----:B------:R-:W-:-:S04]  /*23b0*/  IMAD.WIDE.U32 R8, P0, R6, R13, R8 ;  /* 0x0000000d06087225 */ /* 0x000fc80007800008 */
[----:B------:R-:W-:-:S04]  /*23c0*/  IMAD.HI.U32 R5, R7, R13, RZ ;  /* 0x0000000d07057227 */ /* 0x000fc800078e00ff */
[----:B------:R-:W-:-:S04]  /*23d0*/  IMAD.HI.U32 R8, P1, R7, R11, R8 ;  /* 0x0000000b07087227 */ /* 0x000fc80007820008 */
[----:B------:R-:W-:Y:S01]  /*23e0*/  IMAD.X R5, R5, 0x1, R7, P0 ;  /* 0x0000000105057824 */ /* 0x000fe200000e0607 */
[----:B------:R-:W-:-:S04]  /*23f0*/  IADD3 R9, P2, PT, R15, R8, RZ ;  /* 0x000000080f097210 */ /* 0x000fc80007f5e0ff */
[----:B------:R-:W-:Y:S01]  /*2400*/  IADD3.X R5, PT, PT, RZ, RZ, R5, P2, P1 ;  /* 0x000000ffff057210 */ /* 0x000fe200017e2405 */
[----:B------:R-:W-:-:S04]  /*2410*/  IMAD.WIDE.U32 R6, R9, UR4, RZ ;  /* 0x0000000409067c25 */ /* 0x000fc8000f8e00ff */
[----:B------:R-:W-:Y:S01]  /*2420*/  IMAD R8, R9, UR5, R7 ;  /* 0x0000000509087c24 */ /* 0x000fe2000f8e0207 */
[----:B------:R-:W-:-:S03]  /*2430*/  IADD3 R7, P0, PT, RZ, -R6, RZ ;  /* 0x80000006ff077210 */ /* 0x000fc60007f1e0ff */
[----:B------:R-:W-:Y:S02]  /*2440*/  IMAD R6, R5, UR4, R8 ;  /* 0x0000000405067c24 */ /* 0x000fe4000f8e0208 */
[----:B------:R-:W-:-:S04]  /*2450*/  IMAD.HI.U32 R8, R9, R7, RZ ;  /* 0x0000000709087227 */ /* 0x000fc800078e00ff */
[----:B------:R-:W-:-:S04]  /*2460*/  IMAD.X R6, RZ, RZ, ~R6, P0 ;  /* 0x000000ffff067224 */ /* 0x000fc800000e0e06 */
[----:B------:R-:W-:-:S04]  /*2470*/  IMAD.WIDE.U32 R8, P0, R9, R6, R8 ;  /* 0x0000000609087225 */ /* 0x000fc80007800008 */
[C---:B------:R-:W-:Y:S02]  /*2480*/  IMAD R10, R5.reuse, R6, RZ ;  /* 0x00000006050a7224 */ /* 0x040fe400078e02ff */
[----:B------:R-:W-:-:S04]  /*2490*/  IMAD.HI.U32 R9, P1, R5, R7, R8 ;  /* 0x0000000705097227 */ /* 0x000fc80007820008 */
[----:B------:R-:W-:Y:S01]  /*24a0*/  IMAD.HI.U32 R6, R5, R6, RZ ;  /* 0x0000000605067227 */ /* 0x000fe200078e00ff */
[----:B------:R-:W-:-:S03]  /*24b0*/  IADD3 R9, P2, PT, R10, R9, RZ ;  /* 0x000000090a097210 */ /* 0x000fc60007f5e0ff */
[----:B------:R-:W-:Y:S02]  /*24c0*/  IMAD.X R5, R6, 0x1, R5, P0 ;  /* 0x0000000106057824 */ /* 0x000fe400000e0605 */
[----:B------:R-:W-:-:S03]  /*24d0*/  IMAD.HI.U32 R6, R9, R3, RZ ;  /* 0x0000000309067227 */ /* 0x000fc600078e00ff */
[----:B------:R-:W-:Y:S01]  /*24e0*/  IADD3.X R5, PT, PT, RZ, RZ, R5, P2, P1 ;  /* 0x000000ffff057210 */ /* 0x000fe200017e2405 */
[----:B------:R-:W-:Y:S02]  /*24f0*/  IMAD.MOV.U32 R7, RZ, RZ, RZ ;  /* 0x000000ffff077224 */ /* 0x000fe400078e00ff */
[----:B------:R-:W-:-:S04]  /*2500*/  IMAD.WIDE.U32 R6, R9, R4, R6 ;  /* 0x0000000409067225 */ /* 0x000fc800078e0006 */
[C---:B------:R-:W-:Y:S02]  /*2510*/  IMAD R9, R5.reuse, R4, RZ ;  /* 0x0000000405097224 */ /* 0x040fe400078e02ff */
[----:B------:R-:W-:-:S04]  /*2520*/  IMAD.HI.U32 R6, P0, R5, R3, R6 ;  /* 0x0000000305067227 */ /* 0x000fc80007800006 */
[----:B------:R-:W-:Y:S01]  /*2530*/  IMAD.HI.U32 R5, R5, R4, RZ ;  /* 0x0000000405057227 */ /* 0x000fe200078e00ff */
[----:B------:R-:W-:-:S03]  /*2540*/  IADD3 R9, P1, PT, R9, R6, RZ ;  /* 0x0000000609097210 */ /* 0x000fc60007f3e0ff */
[----:B------:R-:W-:Y:S02]  /*2550*/  IMAD.X R5, RZ, RZ, R5, P0 ;  /* 0x000000ffff057224 */ /* 0x000fe400000e0605 */
[----:B------:R-:W-:-:S04]  /*2560*/  IMAD.WIDE.U32 R6, R9, UR4, RZ ;  /* 0x0000000409067c25 */ /* 0x000fc8000f8e00ff */
[----:B------:R-:W-:Y:S01]  /*2570*/  IMAD.X R5, RZ, RZ, R5, P1 ;  /* 0x000000ffff057224 */ /* 0x000fe200008e0605 */
[----:B------:R-:W-:Y:S01]  /*2580*/  IADD3 R6, P1, PT, -R6, R3, RZ ;  /* 0x0000000306067210 */ /* 0x000fe20007f3e1ff */
[----:B------:R-:W-:-:S03]  /*2590*/  IMAD R8, R9, UR5, R7 ;  /* 0x0000000509087c24 */ /* 0x000fc6000f8e0207 */
[----:B------:R-:W-:Y:S01]  /*25a0*/  ISETP.GE.U32.AND P0, PT, R6, UR4, PT ;  /* 0x0000000406007c0c */ /* 0x000fe2000bf06070 */
[----:B------:R-:W-:-:S04]  /*25b0*/  IMAD R5, R5, UR4, R8 ;  /* 0x0000000405057c24 */ /* 0x000fc8000f8e0208 */
[----:B------:R-:W-:Y:S01]  /*25c0*/  IMAD.X R8, R4, 0x1, ~R5, P1 ;  /* 0x0000000104087824 */ /* 0x000fe200008e0e05 */
[----:B------:R-:W-:Y:S01]  /*25d0*/  IADD3 R3, P1, PT, R6, -UR4, RZ ;  /* 0x8000000406037c10 */ /* 0x000fe2000ff3e0ff */
[----:B------:R-:W-:-:S03]  /*25e0*/  VIADD R4, R9, 0x1 ;  /* 0x0000000109047836 */ /* 0x000fc60000000000 */
[C---:B------:R-:W-:Y:S02]  /*25f0*/  ISETP.GE.U32.AND.EX P0, PT, R8.reuse, UR5, PT, P0 ;  /* 0x0000000508007c0c */ /* 0x040fe4000bf06100 */
[----:B------:R-:W-:Y:S02]  /*2600*/  IADD3.X R5, PT, PT, R8, ~UR5, RZ, P1, !PT ;  /* 0x8000000508057c10 */ /* 0x000fe40008ffe4ff */
[----:B------:R-:W-:Y:S02]  /*2610*/  SEL R3, R3, R6, P0 ;  /* 0x0000000603037207 */ /* 0x000fe40000000000 */
[----:B------:R-:W-:Y:S02]  /*2620*/  SEL R4, R4, R9, P0 ;  /* 0x0000000904047207 */ /* 0x000fe40000000000 */
[----:B------:R-:W-:Y:S02]  /*2630*/  SEL R5, R5, R8, P0 ;  /* 0x0000000805057207 */ /* 0x000fe40000000000 */
[----:B------:R-:W-:Y:S01]  /*2640*/  ISETP.GE.U32.AND P0, PT, R3, UR4, PT ;  /* 0x0000000403007c0c */ /* 0x000fe2000bf06070 */
[----:B------:R-:W-:Y:S01]  /*2650*/  VIADD R3, R4, 0x1 ;  /* 0x0000000104037836 */ /* 0x000fe20000000000 */
[----:B------:R-:W-:-:S02]  /*2660*/  ISETP.NE.U32.AND P1, PT, RZ, UR4, PT ;  /* 0x00000004ff007c0c */ /* 0x000fc4000bf25070 */
[----:B------:R-:W-:Y:S01]  /*2670*/  ISETP.GE.U32.AND.EX P0, PT, R5, UR5, PT, P0 ;  /* 0x0000000505007c0c */ /* 0x000fe2000bf06100 */
[----:B------:R-:W-:Y:S01]  /*2680*/  IMAD.MOV.U32 R5, RZ, RZ, 0x0 ;  /* 0x00000000ff057424 */ /* 0x000fe200078e00ff */
[----:B------:R-:W-:Y:S02]  /*2690*/  ISETP.NE.AND.EX P1, PT, RZ, UR5, PT, P1 ;  /* 0x00000005ff007c0c */ /* 0x000fe4000bf25310 */
[----:B------:R-:W-:Y:S01]  /*26a0*/  SEL R3, R3, R4, P0 ;  /* 0x0000000403037207 */ /* 0x000fe20000000000 */
[----:B------:R-:W-:-:S03]  /*26b0*/  IMAD.MOV.U32 R4, RZ, RZ, R0 ;  /* 0x000000ffff047224 */ /* 0x000fc600078e0000 */
[----:B------:R-:W-:Y:S01]  /*26c0*/  SEL R3, R3, 0xffffffff, P1 ;  /* 0xffffffff03037807 */ /* 0x000fe20000800000 */
[----:B------:R-:W-:Y:S06]  /*26d0*/  RET.REL.NODEC R4 `(_Z13im2col_kernelPfS_mmmmmmm) ;  /* 0xffffffd804487950 */ /* 0x000fec0003c3ffff */
.L_x_12:
[----:B------:R-:W-:-:S00]  /*26e0*/  BRA `(.L_x_12) ;  /* 0xfffffffc00fc7947 */ /* 0x000fc0000383ffff */
[----:B------:R-:W-:-:S00]  /*26f0*/  NOP ;  /* 0x0000000000007918 */ /* 0x000fc00000000000 */
        /* <DEDUP_REMOVED lines=8> */
.L_x_13:


//--------------------- .nv.shared.reserved.0     --------------------------
	.section	.nv.shared.reserved.0,"aw",@nobits
	.weak		__nv_reservedSMEM_offset_0_alias
	.size		__nv_reservedSMEM_offset_0_alias, 0, 64
	.other		__nv_reservedSMEM_offset_0_alias,@"STO_CUDA_RESERVED_SHARED STV_DEFAULT"
__nv_reservedSMEM_offset_0_alias:
	.zero		0
	.zero		64


//--------------------- .nv.constant0._Z13im2col_kernelPfS_mmmmmmm --------------------------
	.section	.nv.constant0._Z13im2col_kernelPfS_mmmmmmm,"a",@progbits
	.sectionflags	@""
	.align	4
.nv.constant0._Z13im2col_kernelPfS_mmmmmmm:
	.zero		968


//--------------------- SYMBOLS --------------------------

	.type		.nv.reservedSmem.offset0,@object
	.size		.nv.reservedSmem.offset0,0x4
